//
// Generated by NVIDIA NVVM Compiler
//
// Compiler Build ID: CL-36424714
// Cuda compilation tools, release 13.0, V13.0.88
// Based on NVVM 20.0.0
//

.version 9.0
.target sm_100
.address_size 64

	// .globl	_Z6kerneliiiPfS_S_
// _ZZ6kerneliiiPfS_S_E7block_a has been demoted
// _ZZ6kerneliiiPfS_S_E7block_b has been demoted

.visible .entry _Z6kerneliiiPfS_S_(
	.param .u32 _Z6kerneliiiPfS_S__param_0,
	.param .u32 _Z6kerneliiiPfS_S__param_1,
	.param .u32 _Z6kerneliiiPfS_S__param_2,
	.param .u64 .ptr .align 1 _Z6kerneliiiPfS_S__param_3,
	.param .u64 .ptr .align 1 _Z6kerneliiiPfS_S__param_4,
	.param .u64 .ptr .align 1 _Z6kerneliiiPfS_S__param_5
)
{
	.reg .pred 	%p<195>;
	.reg .b32 	%r<247>;
	.reg .b32 	%f<915>;
	.reg .b64 	%rd<142>;
	// demoted variable
	.shared .align 16 .b8 _ZZ6kerneliiiPfS_S_E7block_a[2048];
	// demoted variable
	.shared .align 16 .b8 _ZZ6kerneliiiPfS_S_E7block_b[2048];
	ld.param.u32 	%r28, [_Z6kerneliiiPfS_S__param_2];
	ld.param.u64 	%rd19, [_Z6kerneliiiPfS_S__param_3];
	ld.param.u64 	%rd20, [_Z6kerneliiiPfS_S__param_4];
	cvta.to.global.u64 	%rd1, %rd20;
	cvta.to.global.u64 	%rd2, %rd19;
	mov.u32 	%r29, %ctaid.x;
	shl.b32 	%r1, %r29, 6;
	mov.u32 	%r30, %ctaid.y;
	shl.b32 	%r2, %r30, 6;
	mov.u32 	%r3, %tid.x;
	shl.b32 	%r4, %r3, 2;
	setp.lt.s32 	%p1, %r28, 1;
	mov.f32 	%f851, 0f00000000;
	mov.f32 	%f852, %f851;
	mov.f32 	%f853, %f851;
	mov.f32 	%f854, %f851;
	mov.f32 	%f855, %f851;
	mov.f32 	%f856, %f851;
	mov.f32 	%f857, %f851;
	mov.f32 	%f858, %f851;
	mov.f32 	%f859, %f851;
	mov.f32 	%f860, %f851;
	mov.f32 	%f861, %f851;
	mov.f32 	%f862, %f851;
	mov.f32 	%f863, %f851;
	mov.f32 	%f864, %f851;
	mov.f32 	%f865, %f851;
	mov.f32 	%f866, %f851;
	mov.f32 	%f867, %f851;
	mov.f32 	%f868, %f851;
	mov.f32 	%f869, %f851;
	mov.f32 	%f870, %f851;
	mov.f32 	%f871, %f851;
	mov.f32 	%f872, %f851;
	mov.f32 	%f873, %f851;
	mov.f32 	%f874, %f851;
	mov.f32 	%f875, %f851;
	mov.f32 	%f876, %f851;
	mov.f32 	%f877, %f851;
	mov.f32 	%f878, %f851;
	mov.f32 	%f879, %f851;
	mov.f32 	%f880, %f851;
	mov.f32 	%f881, %f851;
	mov.f32 	%f882, %f851;
	mov.f32 	%f883, %f851;
	mov.f32 	%f884, %f851;
	mov.f32 	%f885, %f851;
	mov.f32 	%f886, %f851;
	mov.f32 	%f887, %f851;
	mov.f32 	%f888, %f851;
	mov.f32 	%f889, %f851;
	mov.f32 	%f890, %f851;
	mov.f32 	%f891, %f851;
	mov.f32 	%f892, %f851;
	mov.f32 	%f893, %f851;
	mov.f32 	%f894, %f851;
	mov.f32 	%f895, %f851;
	mov.f32 	%f896, %f851;
	mov.f32 	%f897, %f851;
	mov.f32 	%f898, %f851;
	mov.f32 	%f899, %f851;
	mov.f32 	%f900, %f851;
	mov.f32 	%f901, %f851;
	mov.f32 	%f902, %f851;
	mov.f32 	%f903, %f851;
	mov.f32 	%f904, %f851;
	mov.f32 	%f905, %f851;
	mov.f32 	%f906, %f851;
	mov.f32 	%f907, %f851;
	mov.f32 	%f908, %f851;
	mov.f32 	%f909, %f851;
	mov.f32 	%f910, %f851;
	mov.f32 	%f911, %f851;
	mov.f32 	%f912, %f851;
	mov.f32 	%f913, %f851;
	mov.f32 	%f914, %f851;
	@%p1 bra 	$L__BB0_3;
	ld.param.u32 	%r243, [_Z6kerneliiiPfS_S__param_2];
	ld.param.u32 	%r103, [_Z6kerneliiiPfS_S__param_0];
	and.b32  	%r32, %r4, 60;
	shr.u32 	%r33, %r3, 4;
	and.b32  	%r34, %r4, 4;
	shr.u32 	%r35, %r3, 1;
	add.s32 	%r36, %r35, %r2;
	mad.lo.s32 	%r37, %r243, %r36, %r34;
	mul.wide.s32 	%rd21, %r37, 4;
	add.s64 	%rd141, %rd1, %rd21;
	add.s32 	%r38, %r32, %r1;
	mad.lo.s32 	%r39, %r103, %r33, %r38;
	mul.wide.s32 	%rd22, %r39, 4;
	add.s64 	%rd4, %rd2, %rd22;
	mov.f32 	%f851, 0f00000000;
	mov.b32 	%r245, 0;
	shl.b32 	%r42, %r3, 1;
	and.b32  	%r43, %r42, 2044;
	mov.u32 	%r44, _ZZ6kerneliiiPfS_S_E7block_b;
	add.s32 	%r45, %r44, %r43;
	mov.u32 	%r246, %r245;
$L__BB0_2:
	ld.param.u32 	%r244, [_Z6kerneliiiPfS_S__param_2];
	ld.param.u32 	%r104, [_Z6kerneliiiPfS_S__param_0];
	mul.wide.s32 	%rd23, %r245, 16;
	add.s64 	%rd24, %rd4, %rd23;
	ld.global.v4.f32 	{%f195, %f196, %f197, %f198}, [%rd24];
	ld.global.v4.f32 	{%f199, %f200, %f201, %f202}, [%rd141];
	mul.wide.s32 	%rd25, %r104, 16;
	add.s64 	%rd26, %rd24, %rd25;
	ld.global.v4.f32 	{%f203, %f204, %f205, %f206}, [%rd26];
	shl.b32 	%r40, %r244, 3;
	mul.wide.s32 	%rd27, %r40, 16;
	add.s64 	%rd28, %rd141, %rd27;
	ld.global.v4.f32 	{%f207, %f208, %f209, %f210}, [%rd28];
	bar.sync 	0;
	shl.b32 	%r46, %r3, 2;
	shl.b32 	%r47, %r3, 10;
	and.b32  	%r48, %r47, 1024;
	add.s32 	%r49, %r45, %r48;
	st.shared.f32 	[%r49], %f199;
	st.shared.f32 	[%r49+256], %f200;
	st.shared.f32 	[%r49+512], %f201;
	shl.b32 	%r50, %r3, 4;
	and.b32  	%r51, %r50, 16128;
	mov.u32 	%r52, _ZZ6kerneliiiPfS_S_E7block_a;
	add.s32 	%r53, %r52, %r51;
	and.b32  	%r54, %r50, 240;
	add.s32 	%r55, %r53, %r54;
	st.shared.v4.f32 	[%r55], {%f195, %f196, %f197, %f198};
	st.shared.f32 	[%r49+768], %f202;
	st.shared.f32 	[%r49+128], %f207;
	st.shared.f32 	[%r49+384], %f208;
	st.shared.f32 	[%r49+640], %f209;
	st.shared.v4.f32 	[%r55+1024], {%f203, %f204, %f205, %f206};
	st.shared.f32 	[%r49+896], %f210;
	bar.sync 	0;
	and.b32  	%r56, %r46, 3968;
	and.b32  	%r57, %r50, 48;
	or.b32  	%r58, %r57, %r56;
	add.s32 	%r59, %r52, %r58;
	ld.shared.v4.f32 	{%f211, %f212, %f213, %f214}, [%r59];
	and.b32  	%r60, %r46, 112;
	add.s32 	%r61, %r44, %r60;
	ld.shared.v4.f32 	{%f215, %f216, %f217, %f218}, [%r61];
	fma.rn.f32 	%f219, %f211, %f215, %f898;
	fma.rn.f32 	%f220, %f211, %f216, %f897;
	fma.rn.f32 	%f221, %f211, %f217, %f896;
	fma.rn.f32 	%f222, %f211, %f218, %f895;
	ld.shared.v4.f32 	{%f223, %f224, %f225, %f226}, [%r61+128];
	fma.rn.f32 	%f227, %f211, %f223, %f894;
	fma.rn.f32 	%f228, %f211, %f224, %f893;
	fma.rn.f32 	%f229, %f211, %f225, %f892;
	fma.rn.f32 	%f230, %f211, %f226, %f891;
	fma.rn.f32 	%f231, %f212, %f215, %f890;
	fma.rn.f32 	%f232, %f212, %f216, %f889;
	fma.rn.f32 	%f233, %f212, %f217, %f888;
	fma.rn.f32 	%f234, %f212, %f218, %f887;
	fma.rn.f32 	%f235, %f212, %f223, %f886;
	fma.rn.f32 	%f236, %f212, %f224, %f885;
	fma.rn.f32 	%f237, %f212, %f225, %f884;
	fma.rn.f32 	%f238, %f212, %f226, %f883;
	fma.rn.f32 	%f239, %f213, %f215, %f882;
	fma.rn.f32 	%f240, %f213, %f216, %f881;
	fma.rn.f32 	%f241, %f213, %f217, %f880;
	fma.rn.f32 	%f242, %f213, %f218, %f879;
	fma.rn.f32 	%f243, %f213, %f223, %f878;
	fma.rn.f32 	%f244, %f213, %f224, %f877;
	fma.rn.f32 	%f245, %f213, %f225, %f876;
	fma.rn.f32 	%f246, %f213, %f226, %f875;
	fma.rn.f32 	%f247, %f214, %f215, %f874;
	fma.rn.f32 	%f248, %f214, %f216, %f873;
	fma.rn.f32 	%f249, %f214, %f217, %f872;
	fma.rn.f32 	%f250, %f214, %f218, %f871;
	fma.rn.f32 	%f251, %f214, %f223, %f870;
	fma.rn.f32 	%f252, %f214, %f224, %f869;
	fma.rn.f32 	%f253, %f214, %f225, %f868;
	fma.rn.f32 	%f254, %f214, %f226, %f867;
	ld.shared.v4.f32 	{%f255, %f256, %f257, %f258}, [%r59+64];
	fma.rn.f32 	%f259, %f255, %f215, %f866;
	fma.rn.f32 	%f260, %f255, %f216, %f865;
	fma.rn.f32 	%f261, %f255, %f217, %f864;
	fma.rn.f32 	%f262, %f255, %f218, %f863;
	fma.rn.f32 	%f263, %f255, %f223, %f862;
	fma.rn.f32 	%f264, %f255, %f224, %f861;
	fma.rn.f32 	%f265, %f255, %f225, %f860;
	fma.rn.f32 	%f266, %f255, %f226, %f859;
	fma.rn.f32 	%f267, %f256, %f215, %f858;
	fma.rn.f32 	%f268, %f256, %f216, %f857;
	fma.rn.f32 	%f269, %f256, %f217, %f856;
	fma.rn.f32 	%f270, %f256, %f218, %f855;
	fma.rn.f32 	%f271, %f256, %f223, %f854;
	fma.rn.f32 	%f272, %f256, %f224, %f853;
	fma.rn.f32 	%f273, %f256, %f225, %f852;
	fma.rn.f32 	%f274, %f256, %f226, %f851;
	fma.rn.f32 	%f275, %f257, %f215, %f899;
	fma.rn.f32 	%f276, %f257, %f216, %f900;
	fma.rn.f32 	%f277, %f257, %f217, %f901;
	fma.rn.f32 	%f278, %f257, %f218, %f902;
	fma.rn.f32 	%f279, %f257, %f223, %f903;
	fma.rn.f32 	%f280, %f257, %f224, %f904;
	fma.rn.f32 	%f281, %f257, %f225, %f905;
	fma.rn.f32 	%f282, %f257, %f226, %f906;
	fma.rn.f32 	%f283, %f258, %f215, %f907;
	fma.rn.f32 	%f284, %f258, %f216, %f908;
	fma.rn.f32 	%f285, %f258, %f217, %f909;
	fma.rn.f32 	%f286, %f258, %f218, %f910;
	fma.rn.f32 	%f287, %f258, %f223, %f911;
	fma.rn.f32 	%f288, %f258, %f224, %f912;
	fma.rn.f32 	%f289, %f258, %f225, %f913;
	fma.rn.f32 	%f290, %f258, %f226, %f914;
	ld.shared.v4.f32 	{%f291, %f292, %f293, %f294}, [%r59+256];
	ld.shared.v4.f32 	{%f295, %f296, %f297, %f298}, [%r61+256];
	fma.rn.f32 	%f299, %f291, %f295, %f219;
	fma.rn.f32 	%f300, %f291, %f296, %f220;
	fma.rn.f32 	%f301, %f291, %f297, %f221;
	fma.rn.f32 	%f302, %f291, %f298, %f222;
	ld.shared.v4.f32 	{%f303, %f304, %f305, %f306}, [%r61+384];
	fma.rn.f32 	%f307, %f291, %f303, %f227;
	fma.rn.f32 	%f308, %f291, %f304, %f228;
	fma.rn.f32 	%f309, %f291, %f305, %f229;
	fma.rn.f32 	%f310, %f291, %f306, %f230;
	fma.rn.f32 	%f311, %f292, %f295, %f231;
	fma.rn.f32 	%f312, %f292, %f296, %f232;
	fma.rn.f32 	%f313, %f292, %f297, %f233;
	fma.rn.f32 	%f314, %f292, %f298, %f234;
	fma.rn.f32 	%f315, %f292, %f303, %f235;
	fma.rn.f32 	%f316, %f292, %f304, %f236;
	fma.rn.f32 	%f317, %f292, %f305, %f237;
	fma.rn.f32 	%f318, %f292, %f306, %f238;
	fma.rn.f32 	%f319, %f293, %f295, %f239;
	fma.rn.f32 	%f320, %f293, %f296, %f240;
	fma.rn.f32 	%f321, %f293, %f297, %f241;
	fma.rn.f32 	%f322, %f293, %f298, %f242;
	fma.rn.f32 	%f323, %f293, %f303, %f243;
	fma.rn.f32 	%f324, %f293, %f304, %f244;
	fma.rn.f32 	%f325, %f293, %f305, %f245;
	fma.rn.f32 	%f326, %f293, %f306, %f246;
	fma.rn.f32 	%f327, %f294, %f295, %f247;
	fma.rn.f32 	%f328, %f294, %f296, %f248;
	fma.rn.f32 	%f329, %f294, %f297, %f249;
	fma.rn.f32 	%f330, %f294, %f298, %f250;
	fma.rn.f32 	%f331, %f294, %f303, %f251;
	fma.rn.f32 	%f332, %f294, %f304, %f252;
	fma.rn.f32 	%f333, %f294, %f305, %f253;
	fma.rn.f32 	%f334, %f294, %f306, %f254;
	ld.shared.v4.f32 	{%f335, %f336, %f337, %f338}, [%r59+320];
	fma.rn.f32 	%f339, %f335, %f295, %f259;
	fma.rn.f32 	%f340, %f335, %f296, %f260;
	fma.rn.f32 	%f341, %f335, %f297, %f261;
	fma.rn.f32 	%f342, %f335, %f298, %f262;
	fma.rn.f32 	%f343, %f335, %f303, %f263;
	fma.rn.f32 	%f344, %f335, %f304, %f264;
	fma.rn.f32 	%f345, %f335, %f305, %f265;
	fma.rn.f32 	%f346, %f335, %f306, %f266;
	fma.rn.f32 	%f347, %f336, %f295, %f267;
	fma.rn.f32 	%f348, %f336, %f296, %f268;
	fma.rn.f32 	%f349, %f336, %f297, %f269;
	fma.rn.f32 	%f350, %f336, %f298, %f270;
	fma.rn.f32 	%f351, %f336, %f303, %f271;
	fma.rn.f32 	%f352, %f336, %f304, %f272;
	fma.rn.f32 	%f353, %f336, %f305, %f273;
	fma.rn.f32 	%f354, %f336, %f306, %f274;
	fma.rn.f32 	%f355, %f337, %f295, %f275;
	fma.rn.f32 	%f356, %f337, %f296, %f276;
	fma.rn.f32 	%f357, %f337, %f297, %f277;
	fma.rn.f32 	%f358, %f337, %f298, %f278;
	fma.rn.f32 	%f359, %f337, %f303, %f279;
	fma.rn.f32 	%f360, %f337, %f304, %f280;
	fma.rn.f32 	%f361, %f337, %f305, %f281;
	fma.rn.f32 	%f362, %f337, %f306, %f282;
	fma.rn.f32 	%f363, %f338, %f295, %f283;
	fma.rn.f32 	%f364, %f338, %f296, %f284;
	fma.rn.f32 	%f365, %f338, %f297, %f285;
	fma.rn.f32 	%f366, %f338, %f298, %f286;
	fma.rn.f32 	%f367, %f338, %f303, %f287;
	fma.rn.f32 	%f368, %f338, %f304, %f288;
	fma.rn.f32 	%f369, %f338, %f305, %f289;
	fma.rn.f32 	%f370, %f338, %f306, %f290;
	ld.shared.v4.f32 	{%f371, %f372, %f373, %f374}, [%r59+512];
	ld.shared.v4.f32 	{%f375, %f376, %f377, %f378}, [%r61+512];
	fma.rn.f32 	%f379, %f371, %f375, %f299;
	fma.rn.f32 	%f380, %f371, %f376, %f300;
	fma.rn.f32 	%f381, %f371, %f377, %f301;
	fma.rn.f32 	%f382, %f371, %f378, %f302;
	ld.shared.v4.f32 	{%f383, %f384, %f385, %f386}, [%r61+640];
	fma.rn.f32 	%f387, %f371, %f383, %f307;
	fma.rn.f32 	%f388, %f371, %f384, %f308;
	fma.rn.f32 	%f389, %f371, %f385, %f309;
	fma.rn.f32 	%f390, %f371, %f386, %f310;
	fma.rn.f32 	%f391, %f372, %f375, %f311;
	fma.rn.f32 	%f392, %f372, %f376, %f312;
	fma.rn.f32 	%f393, %f372, %f377, %f313;
	fma.rn.f32 	%f394, %f372, %f378, %f314;
	fma.rn.f32 	%f395, %f372, %f383, %f315;
	fma.rn.f32 	%f396, %f372, %f384, %f316;
	fma.rn.f32 	%f397, %f372, %f385, %f317;
	fma.rn.f32 	%f398, %f372, %f386, %f318;
	fma.rn.f32 	%f399, %f373, %f375, %f319;
	fma.rn.f32 	%f400, %f373, %f376, %f320;
	fma.rn.f32 	%f401, %f373, %f377, %f321;
	fma.rn.f32 	%f402, %f373, %f378, %f322;
	fma.rn.f32 	%f403, %f373, %f383, %f323;
	fma.rn.f32 	%f404, %f373, %f384, %f324;
	fma.rn.f32 	%f405, %f373, %f385, %f325;
	fma.rn.f32 	%f406, %f373, %f386, %f326;
	fma.rn.f32 	%f407, %f374, %f375, %f327;
	fma.rn.f32 	%f408, %f374, %f376, %f328;
	fma.rn.f32 	%f409, %f374, %f377, %f329;
	fma.rn.f32 	%f410, %f374, %f378, %f330;
	fma.rn.f32 	%f411, %f374, %f383, %f331;
	fma.rn.f32 	%f412, %f374, %f384, %f332;
	fma.rn.f32 	%f413, %f374, %f385, %f333;
	fma.rn.f32 	%f414, %f374, %f386, %f334;
	ld.shared.v4.f32 	{%f415, %f416, %f417, %f418}, [%r59+576];
	fma.rn.f32 	%f419, %f415, %f375, %f339;
	fma.rn.f32 	%f420, %f415, %f376, %f340;
	fma.rn.f32 	%f421, %f415, %f377, %f341;
	fma.rn.f32 	%f422, %f415, %f378, %f342;
	fma.rn.f32 	%f423, %f415, %f383, %f343;
	fma.rn.f32 	%f424, %f415, %f384, %f344;
	fma.rn.f32 	%f425, %f415, %f385, %f345;
	fma.rn.f32 	%f426, %f415, %f386, %f346;
	fma.rn.f32 	%f427, %f416, %f375, %f347;
	fma.rn.f32 	%f428, %f416, %f376, %f348;
	fma.rn.f32 	%f429, %f416, %f377, %f349;
	fma.rn.f32 	%f430, %f416, %f378, %f350;
	fma.rn.f32 	%f431, %f416, %f383, %f351;
	fma.rn.f32 	%f432, %f416, %f384, %f352;
	fma.rn.f32 	%f433, %f416, %f385, %f353;
	fma.rn.f32 	%f434, %f416, %f386, %f354;
	fma.rn.f32 	%f435, %f417, %f375, %f355;
	fma.rn.f32 	%f436, %f417, %f376, %f356;
	fma.rn.f32 	%f437, %f417, %f377, %f357;
	fma.rn.f32 	%f438, %f417, %f378, %f358;
	fma.rn.f32 	%f439, %f417, %f383, %f359;
	fma.rn.f32 	%f440, %f417, %f384, %f360;
	fma.rn.f32 	%f441, %f417, %f385, %f361;
	fma.rn.f32 	%f442, %f417, %f386, %f362;
	fma.rn.f32 	%f443, %f418, %f375, %f363;
	fma.rn.f32 	%f444, %f418, %f376, %f364;
	fma.rn.f32 	%f445, %f418, %f377, %f365;
	fma.rn.f32 	%f446, %f418, %f378, %f366;
	fma.rn.f32 	%f447, %f418, %f383, %f367;
	fma.rn.f32 	%f448, %f418, %f384, %f368;
	fma.rn.f32 	%f449, %f418, %f385, %f369;
	fma.rn.f32 	%f450, %f418, %f386, %f370;
	ld.shared.v4.f32 	{%f451, %f452, %f453, %f454}, [%r59+768];
	ld.shared.v4.f32 	{%f455, %f456, %f457, %f458}, [%r61+768];
	fma.rn.f32 	%f459, %f451, %f455, %f379;
	fma.rn.f32 	%f460, %f451, %f456, %f380;
	fma.rn.f32 	%f461, %f451, %f457, %f381;
	fma.rn.f32 	%f462, %f451, %f458, %f382;
	ld.shared.v4.f32 	{%f463, %f464, %f465, %f466}, [%r61+896];
	fma.rn.f32 	%f467, %f451, %f463, %f387;
	fma.rn.f32 	%f468, %f451, %f464, %f388;
	fma.rn.f32 	%f469, %f451, %f465, %f389;
	fma.rn.f32 	%f470, %f451, %f466, %f390;
	fma.rn.f32 	%f471, %f452, %f455, %f391;
	fma.rn.f32 	%f472, %f452, %f456, %f392;
	fma.rn.f32 	%f473, %f452, %f457, %f393;
	fma.rn.f32 	%f474, %f452, %f458, %f394;
	fma.rn.f32 	%f475, %f452, %f463, %f395;
	fma.rn.f32 	%f476, %f452, %f464, %f396;
	fma.rn.f32 	%f477, %f452, %f465, %f397;
	fma.rn.f32 	%f478, %f452, %f466, %f398;
	fma.rn.f32 	%f479, %f453, %f455, %f399;
	fma.rn.f32 	%f480, %f453, %f456, %f400;
	fma.rn.f32 	%f481, %f453, %f457, %f401;
	fma.rn.f32 	%f482, %f453, %f458, %f402;
	fma.rn.f32 	%f483, %f453, %f463, %f403;
	fma.rn.f32 	%f484, %f453, %f464, %f404;
	fma.rn.f32 	%f485, %f453, %f465, %f405;
	fma.rn.f32 	%f486, %f453, %f466, %f406;
	fma.rn.f32 	%f487, %f454, %f455, %f407;
	fma.rn.f32 	%f488, %f454, %f456, %f408;
	fma.rn.f32 	%f489, %f454, %f457, %f409;
	fma.rn.f32 	%f490, %f454, %f458, %f410;
	fma.rn.f32 	%f491, %f454, %f463, %f411;
	fma.rn.f32 	%f492, %f454, %f464, %f412;
	fma.rn.f32 	%f493, %f454, %f465, %f413;
	fma.rn.f32 	%f494, %f454, %f466, %f414;
	ld.shared.v4.f32 	{%f495, %f496, %f497, %f498}, [%r59+832];
	fma.rn.f32 	%f499, %f495, %f455, %f419;
	fma.rn.f32 	%f500, %f495, %f456, %f420;
	fma.rn.f32 	%f501, %f495, %f457, %f421;
	fma.rn.f32 	%f502, %f495, %f458, %f422;
	fma.rn.f32 	%f503, %f495, %f463, %f423;
	fma.rn.f32 	%f504, %f495, %f464, %f424;
	fma.rn.f32 	%f505, %f495, %f465, %f425;
	fma.rn.f32 	%f506, %f495, %f466, %f426;
	fma.rn.f32 	%f507, %f496, %f455, %f427;
	fma.rn.f32 	%f508, %f496, %f456, %f428;
	fma.rn.f32 	%f509, %f496, %f457, %f429;
	fma.rn.f32 	%f510, %f496, %f458, %f430;
	fma.rn.f32 	%f511, %f496, %f463, %f431;
	fma.rn.f32 	%f512, %f496, %f464, %f432;
	fma.rn.f32 	%f513, %f496, %f465, %f433;
	fma.rn.f32 	%f514, %f496, %f466, %f434;
	fma.rn.f32 	%f515, %f497, %f455, %f435;
	fma.rn.f32 	%f516, %f497, %f456, %f436;
	fma.rn.f32 	%f517, %f497, %f457, %f437;
	fma.rn.f32 	%f518, %f497, %f458, %f438;
	fma.rn.f32 	%f519, %f497, %f463, %f439;
	fma.rn.f32 	%f520, %f497, %f464, %f440;
	fma.rn.f32 	%f521, %f497, %f465, %f441;
	fma.rn.f32 	%f522, %f497, %f466, %f442;
	fma.rn.f32 	%f523, %f498, %f455, %f443;
	fma.rn.f32 	%f524, %f498, %f456, %f444;
	fma.rn.f32 	%f525, %f498, %f457, %f445;
	fma.rn.f32 	%f526, %f498, %f458, %f446;
	fma.rn.f32 	%f527, %f498, %f463, %f447;
	fma.rn.f32 	%f528, %f498, %f464, %f448;
	fma.rn.f32 	%f529, %f498, %f465, %f449;
	fma.rn.f32 	%f530, %f498, %f466, %f450;
	ld.shared.v4.f32 	{%f531, %f532, %f533, %f534}, [%r59+1024];
	ld.shared.v4.f32 	{%f535, %f536, %f537, %f538}, [%r61+1024];
	fma.rn.f32 	%f539, %f531, %f535, %f459;
	fma.rn.f32 	%f540, %f531, %f536, %f460;
	fma.rn.f32 	%f541, %f531, %f537, %f461;
	fma.rn.f32 	%f542, %f531, %f538, %f462;
	ld.shared.v4.f32 	{%f543, %f544, %f545, %f546}, [%r61+1152];
	fma.rn.f32 	%f547, %f531, %f543, %f467;
	fma.rn.f32 	%f548, %f531, %f544, %f468;
	fma.rn.f32 	%f549, %f531, %f545, %f469;
	fma.rn.f32 	%f550, %f531, %f546, %f470;
	fma.rn.f32 	%f551, %f532, %f535, %f471;
	fma.rn.f32 	%f552, %f532, %f536, %f472;
	fma.rn.f32 	%f553, %f532, %f537, %f473;
	fma.rn.f32 	%f554, %f532, %f538, %f474;
	fma.rn.f32 	%f555, %f532, %f543, %f475;
	fma.rn.f32 	%f556, %f532, %f544, %f476;
	fma.rn.f32 	%f557, %f532, %f545, %f477;
	fma.rn.f32 	%f558, %f532, %f546, %f478;
	fma.rn.f32 	%f559, %f533, %f535, %f479;
	fma.rn.f32 	%f560, %f533, %f536, %f480;
	fma.rn.f32 	%f561, %f533, %f537, %f481;
	fma.rn.f32 	%f562, %f533, %f538, %f482;
	fma.rn.f32 	%f563, %f533, %f543, %f483;
	fma.rn.f32 	%f564, %f533, %f544, %f484;
	fma.rn.f32 	%f565, %f533, %f545, %f485;
	fma.rn.f32 	%f566, %f533, %f546, %f486;
	fma.rn.f32 	%f567, %f534, %f535, %f487;
	fma.rn.f32 	%f568, %f534, %f536, %f488;
	fma.rn.f32 	%f569, %f534, %f537, %f489;
	fma.rn.f32 	%f570, %f534, %f538, %f490;
	fma.rn.f32 	%f571, %f534, %f543, %f491;
	fma.rn.f32 	%f572, %f534, %f544, %f492;
	fma.rn.f32 	%f573, %f534, %f545, %f493;
	fma.rn.f32 	%f574, %f534, %f546, %f494;
	ld.shared.v4.f32 	{%f575, %f576, %f577, %f578}, [%r59+1088];
	fma.rn.f32 	%f579, %f575, %f535, %f499;
	fma.rn.f32 	%f580, %f575, %f536, %f500;
	fma.rn.f32 	%f581, %f575, %f537, %f501;
	fma.rn.f32 	%f582, %f575, %f538, %f502;
	fma.rn.f32 	%f583, %f575, %f543, %f503;
	fma.rn.f32 	%f584, %f575, %f544, %f504;
	fma.rn.f32 	%f585, %f575, %f545, %f505;
	fma.rn.f32 	%f586, %f575, %f546, %f506;
	fma.rn.f32 	%f587, %f576, %f535, %f507;
	fma.rn.f32 	%f588, %f576, %f536, %f508;
	fma.rn.f32 	%f589, %f576, %f537, %f509;
	fma.rn.f32 	%f590, %f576, %f538, %f510;
	fma.rn.f32 	%f591, %f576, %f543, %f511;
	fma.rn.f32 	%f592, %f576, %f544, %f512;
	fma.rn.f32 	%f593, %f576, %f545, %f513;
	fma.rn.f32 	%f594, %f576, %f546, %f514;
	fma.rn.f32 	%f595, %f577, %f535, %f515;
	fma.rn.f32 	%f596, %f577, %f536, %f516;
	fma.rn.f32 	%f597, %f577, %f537, %f517;
	fma.rn.f32 	%f598, %f577, %f538, %f518;
	fma.rn.f32 	%f599, %f577, %f543, %f519;
	fma.rn.f32 	%f600, %f577, %f544, %f520;
	fma.rn.f32 	%f601, %f577, %f545, %f521;
	fma.rn.f32 	%f602, %f577, %f546, %f522;
	fma.rn.f32 	%f603, %f578, %f535, %f523;
	fma.rn.f32 	%f604, %f578, %f536, %f524;
	fma.rn.f32 	%f605, %f578, %f537, %f525;
	fma.rn.f32 	%f606, %f578, %f538, %f526;
	fma.rn.f32 	%f607, %f578, %f543, %f527;
	fma.rn.f32 	%f608, %f578, %f544, %f528;
	fma.rn.f32 	%f609, %f578, %f545, %f529;
	fma.rn.f32 	%f610, %f578, %f546, %f530;
	ld.shared.v4.f32 	{%f611, %f612, %f613, %f614}, [%r59+1280];
	ld.shared.v4.f32 	{%f615, %f616, %f617, %f618}, [%r61+1280];
	fma.rn.f32 	%f619, %f611, %f615, %f539;
	fma.rn.f32 	%f620, %f611, %f616, %f540;
	fma.rn.f32 	%f621, %f611, %f617, %f541;
	fma.rn.f32 	%f622, %f611, %f618, %f542;
	ld.shared.v4.f32 	{%f623, %f624, %f625, %f626}, [%r61+1408];
	fma.rn.f32 	%f627, %f611, %f623, %f547;
	fma.rn.f32 	%f628, %f611, %f624, %f548;
	fma.rn.f32 	%f629, %f611, %f625, %f549;
	fma.rn.f32 	%f630, %f611, %f626, %f550;
	fma.rn.f32 	%f631, %f612, %f615, %f551;
	fma.rn.f32 	%f632, %f612, %f616, %f552;
	fma.rn.f32 	%f633, %f612, %f617, %f553;
	fma.rn.f32 	%f634, %f612, %f618, %f554;
	fma.rn.f32 	%f635, %f612, %f623, %f555;
	fma.rn.f32 	%f636, %f612, %f624, %f556;
	fma.rn.f32 	%f637, %f612, %f625, %f557;
	fma.rn.f32 	%f638, %f612, %f626, %f558;
	fma.rn.f32 	%f639, %f613, %f615, %f559;
	fma.rn.f32 	%f640, %f613, %f616, %f560;
	fma.rn.f32 	%f641, %f613, %f617, %f561;
	fma.rn.f32 	%f642, %f613, %f618, %f562;
	fma.rn.f32 	%f643, %f613, %f623, %f563;
	fma.rn.f32 	%f644, %f613, %f624, %f564;
	fma.rn.f32 	%f645, %f613, %f625, %f565;
	fma.rn.f32 	%f646, %f613, %f626, %f566;
	fma.rn.f32 	%f647, %f614, %f615, %f567;
	fma.rn.f32 	%f648, %f614, %f616, %f568;
	fma.rn.f32 	%f649, %f614, %f617, %f569;
	fma.rn.f32 	%f650, %f614, %f618, %f570;
	fma.rn.f32 	%f651, %f614, %f623, %f571;
	fma.rn.f32 	%f652, %f614, %f624, %f572;
	fma.rn.f32 	%f653, %f614, %f625, %f573;
	fma.rn.f32 	%f654, %f614, %f626, %f574;
	ld.shared.v4.f32 	{%f655, %f656, %f657, %f658}, [%r59+1344];
	fma.rn.f32 	%f659, %f655, %f615, %f579;
	fma.rn.f32 	%f660, %f655, %f616, %f580;
	fma.rn.f32 	%f661, %f655, %f617, %f581;
	fma.rn.f32 	%f662, %f655, %f618, %f582;
	fma.rn.f32 	%f663, %f655, %f623, %f583;
	fma.rn.f32 	%f664, %f655, %f624, %f584;
	fma.rn.f32 	%f665, %f655, %f625, %f585;
	fma.rn.f32 	%f666, %f655, %f626, %f586;
	fma.rn.f32 	%f667, %f656, %f615, %f587;
	fma.rn.f32 	%f668, %f656, %f616, %f588;
	fma.rn.f32 	%f669, %f656, %f617, %f589;
	fma.rn.f32 	%f670, %f656, %f618, %f590;
	fma.rn.f32 	%f671, %f656, %f623, %f591;
	fma.rn.f32 	%f672, %f656, %f624, %f592;
	fma.rn.f32 	%f673, %f656, %f625, %f593;
	fma.rn.f32 	%f674, %f656, %f626, %f594;
	fma.rn.f32 	%f675, %f657, %f615, %f595;
	fma.rn.f32 	%f676, %f657, %f616, %f596;
	fma.rn.f32 	%f677, %f657, %f617, %f597;
	fma.rn.f32 	%f678, %f657, %f618, %f598;
	fma.rn.f32 	%f679, %f657, %f623, %f599;
	fma.rn.f32 	%f680, %f657, %f624, %f600;
	fma.rn.f32 	%f681, %f657, %f625, %f601;
	fma.rn.f32 	%f682, %f657, %f626, %f602;
	fma.rn.f32 	%f683, %f658, %f615, %f603;
	fma.rn.f32 	%f684, %f658, %f616, %f604;
	fma.rn.f32 	%f685, %f658, %f617, %f605;
	fma.rn.f32 	%f686, %f658, %f618, %f606;
	fma.rn.f32 	%f687, %f658, %f623, %f607;
	fma.rn.f32 	%f688, %f658, %f624, %f608;
	fma.rn.f32 	%f689, %f658, %f625, %f609;
	fma.rn.f32 	%f690, %f658, %f626, %f610;
	ld.shared.v4.f32 	{%f691, %f692, %f693, %f694}, [%r59+1536];
	ld.shared.v4.f32 	{%f695, %f696, %f697, %f698}, [%r61+1536];
	fma.rn.f32 	%f699, %f691, %f695, %f619;
	fma.rn.f32 	%f700, %f691, %f696, %f620;
	fma.rn.f32 	%f701, %f691, %f697, %f621;
	fma.rn.f32 	%f702, %f691, %f698, %f622;
	ld.shared.v4.f32 	{%f703, %f704, %f705, %f706}, [%r61+1664];
	fma.rn.f32 	%f707, %f691, %f703, %f627;
	fma.rn.f32 	%f708, %f691, %f704, %f628;
	fma.rn.f32 	%f709, %f691, %f705, %f629;
	fma.rn.f32 	%f710, %f691, %f706, %f630;
	fma.rn.f32 	%f711, %f692, %f695, %f631;
	fma.rn.f32 	%f712, %f692, %f696, %f632;
	fma.rn.f32 	%f713, %f692, %f697, %f633;
	fma.rn.f32 	%f714, %f692, %f698, %f634;
	fma.rn.f32 	%f715, %f692, %f703, %f635;
	fma.rn.f32 	%f716, %f692, %f704, %f636;
	fma.rn.f32 	%f717, %f692, %f705, %f637;
	fma.rn.f32 	%f718, %f692, %f706, %f638;
	fma.rn.f32 	%f719, %f693, %f695, %f639;
	fma.rn.f32 	%f720, %f693, %f696, %f640;
	fma.rn.f32 	%f721, %f693, %f697, %f641;
	fma.rn.f32 	%f722, %f693, %f698, %f642;
	fma.rn.f32 	%f723, %f693, %f703, %f643;
	fma.rn.f32 	%f724, %f693, %f704, %f644;
	fma.rn.f32 	%f725, %f693, %f705, %f645;
	fma.rn.f32 	%f726, %f693, %f706, %f646;
	fma.rn.f32 	%f727, %f694, %f695, %f647;
	fma.rn.f32 	%f728, %f694, %f696, %f648;
	fma.rn.f32 	%f729, %f694, %f697, %f649;
	fma.rn.f32 	%f730, %f694, %f698, %f650;
	fma.rn.f32 	%f731, %f694, %f703, %f651;
	fma.rn.f32 	%f732, %f694, %f704, %f652;
	fma.rn.f32 	%f733, %f694, %f705, %f653;
	fma.rn.f32 	%f734, %f694, %f706, %f654;
	ld.shared.v4.f32 	{%f735, %f736, %f737, %f738}, [%r59+1600];
	fma.rn.f32 	%f739, %f735, %f695, %f659;
	fma.rn.f32 	%f740, %f735, %f696, %f660;
	fma.rn.f32 	%f741, %f735, %f697, %f661;
	fma.rn.f32 	%f742, %f735, %f698, %f662;
	fma.rn.f32 	%f743, %f735, %f703, %f663;
	fma.rn.f32 	%f744, %f735, %f704, %f664;
	fma.rn.f32 	%f745, %f735, %f705, %f665;
	fma.rn.f32 	%f746, %f735, %f706, %f666;
	fma.rn.f32 	%f747, %f736, %f695, %f667;
	fma.rn.f32 	%f748, %f736, %f696, %f668;
	fma.rn.f32 	%f749, %f736, %f697, %f669;
	fma.rn.f32 	%f750, %f736, %f698, %f670;
	fma.rn.f32 	%f751, %f736, %f703, %f671;
	fma.rn.f32 	%f752, %f736, %f704, %f672;
	fma.rn.f32 	%f753, %f736, %f705, %f673;
	fma.rn.f32 	%f754, %f736, %f706, %f674;
	fma.rn.f32 	%f755, %f737, %f695, %f675;
	fma.rn.f32 	%f756, %f737, %f696, %f676;
	fma.rn.f32 	%f757, %f737, %f697, %f677;
	fma.rn.f32 	%f758, %f737, %f698, %f678;
	fma.rn.f32 	%f759, %f737, %f703, %f679;
	fma.rn.f32 	%f760, %f737, %f704, %f680;
	fma.rn.f32 	%f761, %f737, %f705, %f681;
	fma.rn.f32 	%f762, %f737, %f706, %f682;
	fma.rn.f32 	%f763, %f738, %f695, %f683;
	fma.rn.f32 	%f764, %f738, %f696, %f684;
	fma.rn.f32 	%f765, %f738, %f697, %f685;
	fma.rn.f32 	%f766, %f738, %f698, %f686;
	fma.rn.f32 	%f767, %f738, %f703, %f687;
	fma.rn.f32 	%f768, %f738, %f704, %f688;
	fma.rn.f32 	%f769, %f738, %f705, %f689;
	fma.rn.f32 	%f770, %f738, %f706, %f690;
	ld.shared.v4.f32 	{%f771, %f772, %f773, %f774}, [%r59+1792];
	ld.shared.v4.f32 	{%f775, %f776, %f777, %f778}, [%r61+1792];
	fma.rn.f32 	%f898, %f771, %f775, %f699;
	fma.rn.f32 	%f897, %f771, %f776, %f700;
	fma.rn.f32 	%f896, %f771, %f777, %f701;
	fma.rn.f32 	%f895, %f771, %f778, %f702;
	ld.shared.v4.f32 	{%f779, %f780, %f781, %f782}, [%r61+1920];
	fma.rn.f32 	%f894, %f771, %f779, %f707;
	fma.rn.f32 	%f893, %f771, %f780, %f708;
	fma.rn.f32 	%f892, %f771, %f781, %f709;
	fma.rn.f32 	%f891, %f771, %f782, %f710;
	fma.rn.f32 	%f890, %f772, %f775, %f711;
	fma.rn.f32 	%f889, %f772, %f776, %f712;
	fma.rn.f32 	%f888, %f772, %f777, %f713;
	fma.rn.f32 	%f887, %f772, %f778, %f714;
	fma.rn.f32 	%f886, %f772, %f779, %f715;
	fma.rn.f32 	%f885, %f772, %f780, %f716;
	fma.rn.f32 	%f884, %f772, %f781, %f717;
	fma.rn.f32 	%f883, %f772, %f782, %f718;
	fma.rn.f32 	%f882, %f773, %f775, %f719;
	fma.rn.f32 	%f881, %f773, %f776, %f720;
	fma.rn.f32 	%f880, %f773, %f777, %f721;
	fma.rn.f32 	%f879, %f773, %f778, %f722;
	fma.rn.f32 	%f878, %f773, %f779, %f723;
	fma.rn.f32 	%f877, %f773, %f780, %f724;
	fma.rn.f32 	%f876, %f773, %f781, %f725;
	fma.rn.f32 	%f875, %f773, %f782, %f726;
	fma.rn.f32 	%f874, %f774, %f775, %f727;
	fma.rn.f32 	%f873, %f774, %f776, %f728;
	fma.rn.f32 	%f872, %f774, %f777, %f729;
	fma.rn.f32 	%f871, %f774, %f778, %f730;
	fma.rn.f32 	%f870, %f774, %f779, %f731;
	fma.rn.f32 	%f869, %f774, %f780, %f732;
	fma.rn.f32 	%f868, %f774, %f781, %f733;
	fma.rn.f32 	%f867, %f774, %f782, %f734;
	ld.shared.v4.f32 	{%f783, %f784, %f785, %f786}, [%r59+1856];
	fma.rn.f32 	%f866, %f783, %f775, %f739;
	fma.rn.f32 	%f865, %f783, %f776, %f740;
	fma.rn.f32 	%f864, %f783, %f777, %f741;
	fma.rn.f32 	%f863, %f783, %f778, %f742;
	fma.rn.f32 	%f862, %f783, %f779, %f743;
	fma.rn.f32 	%f861, %f783, %f780, %f744;
	fma.rn.f32 	%f860, %f783, %f781, %f745;
	fma.rn.f32 	%f859, %f783, %f782, %f746;
	fma.rn.f32 	%f858, %f784, %f775, %f747;
	fma.rn.f32 	%f857, %f784, %f776, %f748;
	fma.rn.f32 	%f856, %f784, %f777, %f749;
	fma.rn.f32 	%f855, %f784, %f778, %f750;
	fma.rn.f32 	%f854, %f784, %f779, %f751;
	fma.rn.f32 	%f853, %f784, %f780, %f752;
	fma.rn.f32 	%f852, %f784, %f781, %f753;
	fma.rn.f32 	%f851, %f784, %f782, %f754;
	fma.rn.f32 	%f899, %f785, %f775, %f755;
	fma.rn.f32 	%f900, %f785, %f776, %f756;
	fma.rn.f32 	%f901, %f785, %f777, %f757;
	fma.rn.f32 	%f902, %f785, %f778, %f758;
	fma.rn.f32 	%f903, %f785, %f779, %f759;
	fma.rn.f32 	%f904, %f785, %f780, %f760;
	fma.rn.f32 	%f905, %f785, %f781, %f761;
	fma.rn.f32 	%f906, %f785, %f782, %f762;
	fma.rn.f32 	%f907, %f786, %f775, %f763;
	fma.rn.f32 	%f908, %f786, %f776, %f764;
	fma.rn.f32 	%f909, %f786, %f777, %f765;
	fma.rn.f32 	%f910, %f786, %f778, %f766;
	fma.rn.f32 	%f911, %f786, %f779, %f767;
	fma.rn.f32 	%f912, %f786, %f780, %f768;
	fma.rn.f32 	%f913, %f786, %f781, %f769;
	fma.rn.f32 	%f914, %f786, %f782, %f770;
	add.s32 	%r246, %r246, 8;
	add.s64 	%rd141, %rd141, 32;
	shl.b32 	%r62, %r104, 1;
	add.s32 	%r245, %r245, %r62;
	setp.lt.s32 	%p2, %r246, %r244;
	@%p2 bra 	$L__BB0_2;
$L__BB0_3:
	ld.param.u32 	%r179, [_Z6kerneliiiPfS_S__param_1];
	ld.param.u32 	%r105, [_Z6kerneliiiPfS_S__param_0];
	mov.u32 	%r63, %tid.x;
	and.b32  	%r64, %r63, 28;
	mov.u32 	%r65, %ctaid.y;
	shl.b32 	%r66, %r65, 6;
	or.b32  	%r9, %r66, %r64;
	mov.u32 	%r67, %ctaid.x;
	shl.b32 	%r68, %r67, 6;
	shl.b32 	%r69, %r63, 2;
	and.b32  	%r70, %r69, 12;
	and.b32  	%r71, %r63, 992;
	or.b32  	%r72, %r70, %r71;
	add.s32 	%r73, %r72, %r68;
	setp.ge.s32 	%p3, %r73, %r105;
	setp.ge.s32 	%p4, %r9, %r179;
	or.pred  	%p5, %p4, %p3;
	@%p5 bra 	$L__BB0_5;
	ld.param.u64 	%rd120, [_Z6kerneliiiPfS_S__param_5];
	ld.param.u32 	%r106, [_Z6kerneliiiPfS_S__param_0];
	mad.lo.s32 	%r74, %r9, %r106, %r73;
	cvta.to.global.u64 	%rd29, %rd120;
	mul.wide.s32 	%rd30, %r74, 4;
	add.s64 	%rd31, %rd29, %rd30;
	st.global.f32 	[%rd31], %f898;
$L__BB0_5:
	ld.param.u32 	%r180, [_Z6kerneliiiPfS_S__param_1];
	ld.param.u32 	%r107, [_Z6kerneliiiPfS_S__param_0];
	setp.ge.s32 	%p6, %r73, %r107;
	add.s32 	%r11, %r9, 1;
	setp.ge.s32 	%p7, %r11, %r180;
	or.pred  	%p8, %p7, %p6;
	@%p8 bra 	$L__BB0_7;
	ld.param.u64 	%rd121, [_Z6kerneliiiPfS_S__param_5];
	ld.param.u32 	%r108, [_Z6kerneliiiPfS_S__param_0];
	mad.lo.s32 	%r75, %r11, %r108, %r73;
	cvta.to.global.u64 	%rd32, %rd121;
	mul.wide.s32 	%rd33, %r75, 4;
	add.s64 	%rd34, %rd32, %rd33;
	st.global.f32 	[%rd34], %f897;
$L__BB0_7:
	ld.param.u32 	%r181, [_Z6kerneliiiPfS_S__param_1];
	ld.param.u32 	%r109, [_Z6kerneliiiPfS_S__param_0];
	setp.ge.s32 	%p9, %r73, %r109;
	add.s32 	%r12, %r9, 2;
	setp.ge.s32 	%p10, %r12, %r181;
	or.pred  	%p11, %p10, %p9;
	@%p11 bra 	$L__BB0_9;
	ld.param.u64 	%rd122, [_Z6kerneliiiPfS_S__param_5];
	ld.param.u32 	%r110, [_Z6kerneliiiPfS_S__param_0];
	mad.lo.s32 	%r76, %r12, %r110, %r73;
	cvta.to.global.u64 	%rd35, %rd122;
	mul.wide.s32 	%rd36, %r76, 4;
	add.s64 	%rd37, %rd35, %rd36;
	st.global.f32 	[%rd37], %f896;
$L__BB0_9:
	ld.param.u32 	%r182, [_Z6kerneliiiPfS_S__param_1];
	ld.param.u32 	%r111, [_Z6kerneliiiPfS_S__param_0];
	setp.ge.s32 	%p12, %r73, %r111;
	add.s32 	%r13, %r9, 3;
	setp.ge.s32 	%p13, %r13, %r182;
	or.pred  	%p14, %p13, %p12;
	@%p14 bra 	$L__BB0_11;
	ld.param.u64 	%rd123, [_Z6kerneliiiPfS_S__param_5];
	ld.param.u32 	%r112, [_Z6kerneliiiPfS_S__param_0];
	mad.lo.s32 	%r77, %r13, %r112, %r73;
	cvta.to.global.u64 	%rd38, %rd123;
	mul.wide.s32 	%rd39, %r77, 4;
	add.s64 	%rd40, %rd38, %rd39;
	st.global.f32 	[%rd40], %f895;
$L__BB0_11:
	ld.param.u32 	%r183, [_Z6kerneliiiPfS_S__param_1];
	ld.param.u32 	%r113, [_Z6kerneliiiPfS_S__param_0];
	setp.ge.s32 	%p15, %r73, %r113;
	add.s32 	%r14, %r9, 32;
	setp.ge.s32 	%p16, %r14, %r183;
	or.pred  	%p17, %p16, %p15;
	@%p17 bra 	$L__BB0_13;
	ld.param.u64 	%rd124, [_Z6kerneliiiPfS_S__param_5];
	ld.param.u32 	%r114, [_Z6kerneliiiPfS_S__param_0];
	mad.lo.s32 	%r78, %r14, %r114, %r73;
	cvta.to.global.u64 	%rd41, %rd124;
	mul.wide.s32 	%rd42, %r78, 4;
	add.s64 	%rd43, %rd41, %rd42;
	st.global.f32 	[%rd43], %f894;
$L__BB0_13:
	ld.param.u32 	%r184, [_Z6kerneliiiPfS_S__param_1];
	ld.param.u32 	%r115, [_Z6kerneliiiPfS_S__param_0];
	setp.ge.s32 	%p18, %r73, %r115;
	add.s32 	%r15, %r9, 33;
	setp.ge.s32 	%p19, %r15, %r184;
	or.pred  	%p20, %p19, %p18;
	@%p20 bra 	$L__BB0_15;
	ld.param.u64 	%rd125, [_Z6kerneliiiPfS_S__param_5];
	ld.param.u32 	%r116, [_Z6kerneliiiPfS_S__param_0];
	mad.lo.s32 	%r79, %r15, %r116, %r73;
	cvta.to.global.u64 	%rd44, %rd125;
	mul.wide.s32 	%rd45, %r79, 4;
	add.s64 	%rd46, %rd44, %rd45;
	st.global.f32 	[%rd46], %f893;
$L__BB0_15:
	ld.param.u32 	%r185, [_Z6kerneliiiPfS_S__param_1];
	ld.param.u32 	%r117, [_Z6kerneliiiPfS_S__param_0];
	setp.ge.s32 	%p21, %r73, %r117;
	add.s32 	%r16, %r9, 34;
	setp.ge.s32 	%p22, %r16, %r185;
	or.pred  	%p23, %p22, %p21;
	@%p23 bra 	$L__BB0_17;
	ld.param.u64 	%rd126, [_Z6kerneliiiPfS_S__param_5];
	ld.param.u32 	%r118, [_Z6kerneliiiPfS_S__param_0];
	mad.lo.s32 	%r80, %r16, %r118, %r73;
	cvta.to.global.u64 	%rd47, %rd126;
	mul.wide.s32 	%rd48, %r80, 4;
	add.s64 	%rd49, %rd47, %rd48;
	st.global.f32 	[%rd49], %f892;
$L__BB0_17:
	ld.param.u32 	%r186, [_Z6kerneliiiPfS_S__param_1];
	ld.param.u32 	%r119, [_Z6kerneliiiPfS_S__param_0];
	setp.ge.s32 	%p24, %r73, %r119;
	add.s32 	%r17, %r9, 35;
	setp.ge.s32 	%p25, %r17, %r186;
	or.pred  	%p26, %p25, %p24;
	@%p26 bra 	$L__BB0_19;
	ld.param.u64 	%rd127, [_Z6kerneliiiPfS_S__param_5];
	ld.param.u32 	%r120, [_Z6kerneliiiPfS_S__param_0];
	mad.lo.s32 	%r81, %r17, %r120, %r73;
	cvta.to.global.u64 	%rd50, %rd127;
	mul.wide.s32 	%rd51, %r81, 4;
	add.s64 	%rd52, %rd50, %rd51;
	st.global.f32 	[%rd52], %f891;
$L__BB0_19:
	ld.param.u64 	%rd128, [_Z6kerneliiiPfS_S__param_5];
	ld.param.u32 	%r187, [_Z6kerneliiiPfS_S__param_1];
	ld.param.u32 	%r121, [_Z6kerneliiiPfS_S__param_0];
	setp.ge.s32 	%p27, %r9, %r187;
	add.s32 	%r82, %r73, 1;
	setp.ge.s32 	%p28, %r82, %r121;
	mul.lo.s32 	%r83, %r9, %r121;
	cvt.s64.s32 	%rd53, %r73;
	cvt.s64.s32 	%rd54, %r83;
	add.s64 	%rd55, %rd54, %rd53;
	cvta.to.global.u64 	%rd56, %rd128;
	shl.b64 	%rd57, %rd55, 2;
	add.s64 	%rd7, %rd56, %rd57;
	or.pred  	%p29, %p27, %p28;
	@%p29 bra 	$L__BB0_21;
	st.global.f32 	[%rd7+4], %f890;
$L__BB0_21:
	ld.param.u64 	%rd129, [_Z6kerneliiiPfS_S__param_5];
	ld.param.u32 	%r188, [_Z6kerneliiiPfS_S__param_1];
	ld.param.u32 	%r122, [_Z6kerneliiiPfS_S__param_0];
	setp.ge.s32 	%p30, %r82, %r122;
	setp.ge.s32 	%p31, %r11, %r188;
	mul.lo.s32 	%r85, %r11, %r122;
	cvt.s64.s32 	%rd58, %r85;
	add.s64 	%rd60, %rd58, %rd53;
	cvta.to.global.u64 	%rd61, %rd129;
	shl.b64 	%rd62, %rd60, 2;
	add.s64 	%rd8, %rd61, %rd62;
	or.pred  	%p32, %p31, %p30;
	@%p32 bra 	$L__BB0_23;
	st.global.f32 	[%rd8+4], %f889;
$L__BB0_23:
	ld.param.u64 	%rd130, [_Z6kerneliiiPfS_S__param_5];
	ld.param.u32 	%r189, [_Z6kerneliiiPfS_S__param_1];
	ld.param.u32 	%r123, [_Z6kerneliiiPfS_S__param_0];
	setp.ge.s32 	%p33, %r82, %r123;
	setp.ge.s32 	%p34, %r12, %r189;
	mul.lo.s32 	%r87, %r12, %r123;
	cvt.s64.s32 	%rd63, %r87;
	add.s64 	%rd65, %rd63, %rd53;
	cvta.to.global.u64 	%rd66, %rd130;
	shl.b64 	%rd67, %rd65, 2;
	add.s64 	%rd9, %rd66, %rd67;
	or.pred  	%p35, %p34, %p33;
	@%p35 bra 	$L__BB0_25;
	st.global.f32 	[%rd9+4], %f888;
$L__BB0_25:
	ld.param.u64 	%rd131, [_Z6kerneliiiPfS_S__param_5];
	ld.param.u32 	%r190, [_Z6kerneliiiPfS_S__param_1];
	ld.param.u32 	%r124, [_Z6kerneliiiPfS_S__param_0];
	setp.ge.s32 	%p36, %r82, %r124;
	setp.ge.s32 	%p37, %r13, %r190;
	mul.lo.s32 	%r89, %r13, %r124;
	cvt.s64.s32 	%rd68, %r89;
	add.s64 	%rd70, %rd68, %rd53;
	cvta.to.global.u64 	%rd71, %rd131;
	shl.b64 	%rd72, %rd70, 2;
	add.s64 	%rd10, %rd71, %rd72;
	or.pred  	%p38, %p37, %p36;
	@%p38 bra 	$L__BB0_27;
	st.global.f32 	[%rd10+4], %f887;
$L__BB0_27:
	ld.param.u64 	%rd132, [_Z6kerneliiiPfS_S__param_5];
	ld.param.u32 	%r191, [_Z6kerneliiiPfS_S__param_1];
	ld.param.u32 	%r125, [_Z6kerneliiiPfS_S__param_0];
	setp.ge.s32 	%p39, %r82, %r125;
	setp.ge.s32 	%p40, %r14, %r191;
	mul.lo.s32 	%r91, %r14, %r125;
	cvt.s64.s32 	%rd73, %r91;
	add.s64 	%rd75, %rd73, %rd53;
	cvta.to.global.u64 	%rd76, %rd132;
	shl.b64 	%rd77, %rd75, 2;
	add.s64 	%rd11, %rd76, %rd77;
	or.pred  	%p41, %p40, %p39;
	@%p41 bra 	$L__BB0_29;
	st.global.f32 	[%rd11+4], %f886;
$L__BB0_29:
	ld.param.u64 	%rd133, [_Z6kerneliiiPfS_S__param_5];
	ld.param.u32 	%r192, [_Z6kerneliiiPfS_S__param_1];
	ld.param.u32 	%r126, [_Z6kerneliiiPfS_S__param_0];
	setp.ge.s32 	%p42, %r82, %r126;
	setp.ge.s32 	%p43, %r15, %r192;
	mul.lo.s32 	%r93, %r15, %r126;
	cvt.s64.s32 	%rd78, %r93;
	add.s64 	%rd80, %rd78, %rd53;
	cvta.to.global.u64 	%rd81, %rd133;
	shl.b64 	%rd82, %rd80, 2;
	add.s64 	%rd12, %rd81, %rd82;
	or.pred  	%p44, %p43, %p42;
	@%p44 bra 	$L__BB0_31;
	st.global.f32 	[%rd12+4], %f885;
$L__BB0_31:
	ld.param.u64 	%rd134, [_Z6kerneliiiPfS_S__param_5];
	ld.param.u32 	%r193, [_Z6kerneliiiPfS_S__param_1];
	ld.param.u32 	%r127, [_Z6kerneliiiPfS_S__param_0];
	setp.ge.s32 	%p45, %r82, %r127;
	setp.ge.s32 	%p46, %r16, %r193;
	mul.lo.s32 	%r95, %r16, %r127;
	cvt.s64.s32 	%rd83, %r95;
	add.s64 	%rd85, %rd83, %rd53;
	cvta.to.global.u64 	%rd86, %rd134;
	shl.b64 	%rd87, %rd85, 2;
	add.s64 	%rd13, %rd86, %rd87;
	or.pred  	%p47, %p46, %p45;
	@%p47 bra 	$L__BB0_33;
	st.global.f32 	[%rd13+4], %f884;
$L__BB0_33:
	ld.param.u64 	%rd135, [_Z6kerneliiiPfS_S__param_5];
	ld.param.u32 	%r194, [_Z6kerneliiiPfS_S__param_1];
	ld.param.u32 	%r128, [_Z6kerneliiiPfS_S__param_0];
	setp.ge.s32 	%p48, %r82, %r128;
	setp.ge.s32 	%p49, %r17, %r194;
	mul.lo.s32 	%r97, %r17, %r128;
	cvt.s64.s32 	%rd88, %r97;
	add.s64 	%rd90, %rd88, %rd53;
	cvta.to.global.u64 	%rd91, %rd135;
	shl.b64 	%rd92, %rd90, 2;
	add.s64 	%rd14, %rd91, %rd92;
	or.pred  	%p50, %p49, %p48;
	@%p50 bra 	$L__BB0_35;
	st.global.f32 	[%rd14+4], %f883;
$L__BB0_35:
	ld.param.u32 	%r195, [_Z6kerneliiiPfS_S__param_1];
	ld.param.u32 	%r129, [_Z6kerneliiiPfS_S__param_0];
	setp.ge.s32 	%p51, %r9, %r195;
	add.s32 	%r20, %r73, 2;
	setp.ge.s32 	%p52, %r20, %r129;
	or.pred  	%p53, %p51, %p52;
	@%p53 bra 	$L__BB0_37;
	ld.param.u64 	%rd136, [_Z6kerneliiiPfS_S__param_5];
	ld.param.u32 	%r130, [_Z6kerneliiiPfS_S__param_0];
	cvta.to.global.u64 	%rd93, %rd136;
	mul.lo.s32 	%r98, %r9, %r130;
	cvt.s64.s32 	%rd94, %r98;
	add.s64 	%rd96, %rd94, %rd53;
	shl.b64 	%rd97, %rd96, 2;
	add.s64 	%rd98, %rd93, %rd97;
	st.global.f32 	[%rd98+8], %f882;
$L__BB0_37:
	ld.param.u32 	%r196, [_Z6kerneliiiPfS_S__param_1];
	ld.param.u32 	%r131, [_Z6kerneliiiPfS_S__param_0];
	setp.ge.s32 	%p54, %r20, %r131;
	setp.ge.s32 	%p55, %r11, %r196;
	or.pred  	%p56, %p55, %p54;
	@%p56 bra 	$L__BB0_39;
	st.global.f32 	[%rd8+8], %f881;
$L__BB0_39:
	ld.param.u64 	%rd137, [_Z6kerneliiiPfS_S__param_5];
	ld.param.u32 	%r197, [_Z6kerneliiiPfS_S__param_1];
	ld.param.u32 	%r132, [_Z6kerneliiiPfS_S__param_0];
	cvta.to.global.u64 	%rd99, %rd137;
	mul.lo.s32 	%r99, %r12, %r132;
	cvt.s64.s32 	%rd100, %r99;
	add.s64 	%rd102, %rd100, %rd53;
	shl.b64 	%rd103, %rd102, 2;
	add.s64 	%rd15, %rd99, %rd103;
	setp.ge.s32 	%p57, %r20, %r132;
	setp.ge.s32 	%p58, %r12, %r197;
	or.pred  	%p59, %p58, %p57;
	@%p59 bra 	$L__BB0_41;
	st.global.f32 	[%rd15+8], %f880;
$L__BB0_41:
	ld.param.u32 	%r198, [_Z6kerneliiiPfS_S__param_1];
	ld.param.u32 	%r133, [_Z6kerneliiiPfS_S__param_0];
	setp.ge.s32 	%p60, %r20, %r133;
	setp.ge.s32 	%p61, %r13, %r198;
	or.pred  	%p62, %p61, %p60;
	@%p62 bra 	$L__BB0_43;
	ld.param.u64 	%rd138, [_Z6kerneliiiPfS_S__param_5];
	ld.param.u32 	%r134, [_Z6kerneliiiPfS_S__param_0];
	cvta.to.global.u64 	%rd104, %rd138;
	mul.lo.s32 	%r100, %r13, %r134;
	cvt.s64.s32 	%rd105, %r100;
	add.s64 	%rd107, %rd105, %rd53;
	shl.b64 	%rd108, %rd107, 2;
	add.s64 	%rd109, %rd104, %rd108;
	st.global.f32 	[%rd109+8], %f879;
$L__BB0_43:
	ld.param.u32 	%r199, [_Z6kerneliiiPfS_S__param_1];
	ld.param.u32 	%r135, [_Z6kerneliiiPfS_S__param_0];
	setp.ge.s32 	%p63, %r20, %r135;
	setp.ge.s32 	%p64, %r14, %r199;
	or.pred  	%p65, %p64, %p63;
	@%p65 bra 	$L__BB0_45;
	st.global.f32 	[%rd11+8], %f878;
$L__BB0_45:
	ld.param.u32 	%r200, [_Z6kerneliiiPfS_S__param_1];
	ld.param.u32 	%r136, [_Z6kerneliiiPfS_S__param_0];
	setp.ge.s32 	%p66, %r20, %r136;
	setp.ge.s32 	%p67, %r15, %r200;
	or.pred  	%p68, %p67, %p66;
	@%p68 bra 	$L__BB0_47;
	st.global.f32 	[%rd12+8], %f877;
$L__BB0_47:
	ld.param.u32 	%r201, [_Z6kerneliiiPfS_S__param_1];
	ld.param.u32 	%r137, [_Z6kerneliiiPfS_S__param_0];
	setp.ge.s32 	%p69, %r20, %r137;
	setp.ge.s32 	%p70, %r16, %r201;
	or.pred  	%p71, %p70, %p69;
	@%p71 bra 	$L__BB0_49;
	st.global.f32 	[%rd13+8], %f876;
$L__BB0_49:
	ld.param.u32 	%r202, [_Z6kerneliiiPfS_S__param_1];
	ld.param.u32 	%r138, [_Z6kerneliiiPfS_S__param_0];
	setp.ge.s32 	%p72, %r20, %r138;
	setp.ge.s32 	%p73, %r17, %r202;
	or.pred  	%p74, %p73, %p72;
	@%p74 bra 	$L__BB0_51;
	st.global.f32 	[%rd14+8], %f875;
$L__BB0_51:
	ld.param.u64 	%rd139, [_Z6kerneliiiPfS_S__param_5];
	ld.param.u32 	%r203, [_Z6kerneliiiPfS_S__param_1];
	ld.param.u32 	%r139, [_Z6kerneliiiPfS_S__param_0];
	cvta.to.global.u64 	%rd110, %rd139;
	mul.lo.s32 	%r101, %r9, %r139;
	cvt.s64.s32 	%rd111, %r101;
	add.s64 	%rd113, %rd111, %rd53;
	shl.b64 	%rd114, %rd113, 2;
	add.s64 	%rd16, %rd110, %rd114;
	setp.ge.s32 	%p75, %r9, %r203;
	add.s32 	%r21, %r73, 3;
	setp.ge.s32 	%p76, %r21, %r139;
	or.pred  	%p77, %p75, %p76;
	@%p77 bra 	$L__BB0_53;
	st.global.f32 	[%rd16+12], %f874;
$L__BB0_53:
	ld.param.u32 	%r204, [_Z6kerneliiiPfS_S__param_1];
	ld.param.u32 	%r140, [_Z6kerneliiiPfS_S__param_0];
	setp.ge.s32 	%p78, %r21, %r140;
	setp.ge.s32 	%p79, %r11, %r204;
	or.pred  	%p80, %p79, %p78;
	@%p80 bra 	$L__BB0_55;
	st.global.f32 	[%rd8+12], %f873;
$L__BB0_55:
	ld.param.u32 	%r205, [_Z6kerneliiiPfS_S__param_1];
	ld.param.u32 	%r141, [_Z6kerneliiiPfS_S__param_0];
	setp.ge.s32 	%p81, %r21, %r141;
	setp.ge.s32 	%p82, %r12, %r205;
	or.pred  	%p83, %p82, %p81;
	@%p83 bra 	$L__BB0_57;
	st.global.f32 	[%rd15+12], %f872;
$L__BB0_57:
	ld.param.u64 	%rd140, [_Z6kerneliiiPfS_S__param_5];
	ld.param.u32 	%r206, [_Z6kerneliiiPfS_S__param_1];
	ld.param.u32 	%r142, [_Z6kerneliiiPfS_S__param_0];
	cvta.to.global.u64 	%rd115, %rd140;
	mul.lo.s32 	%r102, %r13, %r142;
	cvt.s64.s32 	%rd116, %r102;
	add.s64 	%rd118, %rd116, %rd53;
	shl.b64 	%rd119, %rd118, 2;
	add.s64 	%rd17, %rd115, %rd119;
	setp.ge.s32 	%p84, %r21, %r142;
	setp.ge.s32 	%p85, %r13, %r206;
	or.pred  	%p86, %p85, %p84;
	@%p86 bra 	$L__BB0_59;
	st.global.f32 	[%rd17+12], %f871;
$L__BB0_59:
	ld.param.u32 	%r207, [_Z6kerneliiiPfS_S__param_1];
	ld.param.u32 	%r143, [_Z6kerneliiiPfS_S__param_0];
	setp.ge.s32 	%p87, %r21, %r143;
	setp.ge.s32 	%p88, %r14, %r207;
	or.pred  	%p89, %p88, %p87;
	@%p89 bra 	$L__BB0_61;
	st.global.f32 	[%rd11+12], %f870;
$L__BB0_61:
	ld.param.u32 	%r208, [_Z6kerneliiiPfS_S__param_1];
	ld.param.u32 	%r144, [_Z6kerneliiiPfS_S__param_0];
	setp.ge.s32 	%p90, %r21, %r144;
	setp.ge.s32 	%p91, %r15, %r208;
	or.pred  	%p92, %p91, %p90;
	@%p92 bra 	$L__BB0_63;
	st.global.f32 	[%rd12+12], %f869;
$L__BB0_63:
	ld.param.u32 	%r209, [_Z6kerneliiiPfS_S__param_1];
	ld.param.u32 	%r145, [_Z6kerneliiiPfS_S__param_0];
	setp.ge.s32 	%p93, %r21, %r145;
	setp.ge.s32 	%p94, %r16, %r209;
	or.pred  	%p95, %p94, %p93;
	@%p95 bra 	$L__BB0_65;
	st.global.f32 	[%rd13+12], %f868;
$L__BB0_65:
	ld.param.u32 	%r210, [_Z6kerneliiiPfS_S__param_1];
	ld.param.u32 	%r146, [_Z6kerneliiiPfS_S__param_0];
	setp.ge.s32 	%p96, %r21, %r146;
	setp.ge.s32 	%p97, %r17, %r210;
	or.pred  	%p98, %p97, %p96;
	@%p98 bra 	$L__BB0_67;
	st.global.f32 	[%rd14+12], %f867;
$L__BB0_67:
	ld.param.u32 	%r211, [_Z6kerneliiiPfS_S__param_1];
	ld.param.u32 	%r147, [_Z6kerneliiiPfS_S__param_0];
	setp.ge.s32 	%p99, %r9, %r211;
	add.s32 	%r22, %r73, 16;
	setp.ge.s32 	%p100, %r22, %r147;
	or.pred  	%p101, %p99, %p100;
	@%p101 bra 	$L__BB0_69;
	st.global.f32 	[%rd16+64], %f866;
$L__BB0_69:
	ld.param.u32 	%r212, [_Z6kerneliiiPfS_S__param_1];
	ld.param.u32 	%r148, [_Z6kerneliiiPfS_S__param_0];
	setp.ge.s32 	%p102, %r22, %r148;
	setp.ge.s32 	%p103, %r11, %r212;
	or.pred  	%p104, %p103, %p102;
	@%p104 bra 	$L__BB0_71;
	st.global.f32 	[%rd8+64], %f865;
$L__BB0_71:
	ld.param.u32 	%r213, [_Z6kerneliiiPfS_S__param_1];
	ld.param.u32 	%r149, [_Z6kerneliiiPfS_S__param_0];
	setp.ge.s32 	%p105, %r22, %r149;
	setp.ge.s32 	%p106, %r12, %r213;
	or.pred  	%p107, %p106, %p105;
	@%p107 bra 	$L__BB0_73;
	st.global.f32 	[%rd15+64], %f864;
$L__BB0_73:
	ld.param.u32 	%r214, [_Z6kerneliiiPfS_S__param_1];
	ld.param.u32 	%r150, [_Z6kerneliiiPfS_S__param_0];
	setp.ge.s32 	%p108, %r22, %r150;
	setp.ge.s32 	%p109, %r13, %r214;
	or.pred  	%p110, %p109, %p108;
	@%p110 bra 	$L__BB0_75;
	st.global.f32 	[%rd17+64], %f863;
$L__BB0_75:
	ld.param.u32 	%r215, [_Z6kerneliiiPfS_S__param_1];
	ld.param.u32 	%r151, [_Z6kerneliiiPfS_S__param_0];
	setp.ge.s32 	%p111, %r22, %r151;
	setp.ge.s32 	%p112, %r14, %r215;
	or.pred  	%p113, %p112, %p111;
	@%p113 bra 	$L__BB0_77;
	st.global.f32 	[%rd11+64], %f862;
$L__BB0_77:
	ld.param.u32 	%r216, [_Z6kerneliiiPfS_S__param_1];
	ld.param.u32 	%r152, [_Z6kerneliiiPfS_S__param_0];
	setp.ge.s32 	%p114, %r22, %r152;
	setp.ge.s32 	%p115, %r15, %r216;
	or.pred  	%p116, %p115, %p114;
	@%p116 bra 	$L__BB0_79;
	st.global.f32 	[%rd12+64], %f861;
$L__BB0_79:
	ld.param.u32 	%r217, [_Z6kerneliiiPfS_S__param_1];
	ld.param.u32 	%r153, [_Z6kerneliiiPfS_S__param_0];
	setp.ge.s32 	%p117, %r22, %r153;
	setp.ge.s32 	%p118, %r16, %r217;
	or.pred  	%p119, %p118, %p117;
	@%p119 bra 	$L__BB0_81;
	st.global.f32 	[%rd13+64], %f860;
$L__BB0_81:
	ld.param.u32 	%r218, [_Z6kerneliiiPfS_S__param_1];
	ld.param.u32 	%r154, [_Z6kerneliiiPfS_S__param_0];
	setp.ge.s32 	%p120, %r22, %r154;
	setp.ge.s32 	%p121, %r17, %r218;
	or.pred  	%p122, %p121, %p120;
	@%p122 bra 	$L__BB0_83;
	st.global.f32 	[%rd14+64], %f859;
$L__BB0_83:
	ld.param.u32 	%r219, [_Z6kerneliiiPfS_S__param_1];
	ld.param.u32 	%r155, [_Z6kerneliiiPfS_S__param_0];
	setp.ge.s32 	%p123, %r9, %r219;
	add.s32 	%r23, %r73, 17;
	setp.ge.s32 	%p124, %r23, %r155;
	or.pred  	%p125, %p123, %p124;
	@%p125 bra 	$L__BB0_85;
	st.global.f32 	[%rd16+68], %f858;
$L__BB0_85:
	ld.param.u32 	%r220, [_Z6kerneliiiPfS_S__param_1];
	ld.param.u32 	%r156, [_Z6kerneliiiPfS_S__param_0];
	setp.ge.s32 	%p126, %r23, %r156;
	setp.ge.s32 	%p127, %r11, %r220;
	or.pred  	%p128, %p127, %p126;
	@%p128 bra 	$L__BB0_87;
	st.global.f32 	[%rd8+68], %f857;
$L__BB0_87:
	ld.param.u32 	%r221, [_Z6kerneliiiPfS_S__param_1];
	ld.param.u32 	%r157, [_Z6kerneliiiPfS_S__param_0];
	setp.ge.s32 	%p129, %r23, %r157;
	setp.ge.s32 	%p130, %r12, %r221;
	or.pred  	%p131, %p130, %p129;
	@%p131 bra 	$L__BB0_89;
	st.global.f32 	[%rd15+68], %f856;
$L__BB0_89:
	ld.param.u32 	%r222, [_Z6kerneliiiPfS_S__param_1];
	ld.param.u32 	%r158, [_Z6kerneliiiPfS_S__param_0];
	setp.ge.s32 	%p132, %r23, %r158;
	setp.ge.s32 	%p133, %r13, %r222;
	or.pred  	%p134, %p133, %p132;
	@%p134 bra 	$L__BB0_91;
	st.global.f32 	[%rd17+68], %f855;
$L__BB0_91:
	ld.param.u32 	%r223, [_Z6kerneliiiPfS_S__param_1];
	ld.param.u32 	%r159, [_Z6kerneliiiPfS_S__param_0];
	setp.ge.s32 	%p135, %r23, %r159;
	setp.ge.s32 	%p136, %r14, %r223;
	or.pred  	%p137, %p136, %p135;
	@%p137 bra 	$L__BB0_93;
	st.global.f32 	[%rd11+68], %f854;
$L__BB0_93:
	ld.param.u32 	%r224, [_Z6kerneliiiPfS_S__param_1];
	ld.param.u32 	%r160, [_Z6kerneliiiPfS_S__param_0];
	setp.ge.s32 	%p138, %r23, %r160;
	setp.ge.s32 	%p139, %r15, %r224;
	or.pred  	%p140, %p139, %p138;
	@%p140 bra 	$L__BB0_95;
	st.global.f32 	[%rd12+68], %f853;
$L__BB0_95:
	ld.param.u32 	%r225, [_Z6kerneliiiPfS_S__param_1];
	ld.param.u32 	%r161, [_Z6kerneliiiPfS_S__param_0];
	setp.ge.s32 	%p141, %r23, %r161;
	setp.ge.s32 	%p142, %r16, %r225;
	or.pred  	%p143, %p142, %p141;
	@%p143 bra 	$L__BB0_97;
	st.global.f32 	[%rd13+68], %f852;
$L__BB0_97:
	ld.param.u32 	%r226, [_Z6kerneliiiPfS_S__param_1];
	ld.param.u32 	%r162, [_Z6kerneliiiPfS_S__param_0];
	setp.ge.s32 	%p144, %r23, %r162;
	setp.ge.s32 	%p145, %r17, %r226;
	or.pred  	%p146, %p145, %p144;
	@%p146 bra 	$L__BB0_99;
	st.global.f32 	[%rd14+68], %f851;
$L__BB0_99:
	ld.param.u32 	%r227, [_Z6kerneliiiPfS_S__param_1];
	ld.param.u32 	%r163, [_Z6kerneliiiPfS_S__param_0];
	setp.ge.s32 	%p147, %r9, %r227;
	add.s32 	%r24, %r73, 18;
	setp.ge.s32 	%p148, %r24, %r163;
	or.pred  	%p149, %p147, %p148;
	@%p149 bra 	$L__BB0_101;
	st.global.f32 	[%rd16+72], %f899;
$L__BB0_101:
	ld.param.u32 	%r228, [_Z6kerneliiiPfS_S__param_1];
	ld.param.u32 	%r164, [_Z6kerneliiiPfS_S__param_0];
	setp.ge.s32 	%p150, %r24, %r164;
	setp.ge.s32 	%p151, %r11, %r228;
	or.pred  	%p152, %p151, %p150;
	@%p152 bra 	$L__BB0_103;
	st.global.f32 	[%rd8+72], %f900;
$L__BB0_103:
	ld.param.u32 	%r229, [_Z6kerneliiiPfS_S__param_1];
	ld.param.u32 	%r165, [_Z6kerneliiiPfS_S__param_0];
	setp.ge.s32 	%p153, %r24, %r165;
	setp.ge.s32 	%p154, %r12, %r229;
	or.pred  	%p155, %p154, %p153;
	@%p155 bra 	$L__BB0_105;
	st.global.f32 	[%rd15+72], %f901;
$L__BB0_105:
	ld.param.u32 	%r230, [_Z6kerneliiiPfS_S__param_1];
	ld.param.u32 	%r166, [_Z6kerneliiiPfS_S__param_0];
	setp.ge.s32 	%p156, %r24, %r166;
	setp.ge.s32 	%p157, %r13, %r230;
	or.pred  	%p158, %p157, %p156;
	@%p158 bra 	$L__BB0_107;
	st.global.f32 	[%rd17+72], %f902;
$L__BB0_107:
	ld.param.u32 	%r231, [_Z6kerneliiiPfS_S__param_1];
	ld.param.u32 	%r167, [_Z6kerneliiiPfS_S__param_0];
	setp.ge.s32 	%p159, %r24, %r167;
	setp.ge.s32 	%p160, %r14, %r231;
	or.pred  	%p161, %p160, %p159;
	@%p161 bra 	$L__BB0_109;
	st.global.f32 	[%rd11+72], %f903;
$L__BB0_109:
	ld.param.u32 	%r232, [_Z6kerneliiiPfS_S__param_1];
	ld.param.u32 	%r168, [_Z6kerneliiiPfS_S__param_0];
	setp.ge.s32 	%p162, %r24, %r168;
	setp.ge.s32 	%p163, %r15, %r232;
	or.pred  	%p164, %p163, %p162;
	@%p164 bra 	$L__BB0_111;
	st.global.f32 	[%rd12+72], %f904;
$L__BB0_111:
	ld.param.u32 	%r233, [_Z6kerneliiiPfS_S__param_1];
	ld.param.u32 	%r169, [_Z6kerneliiiPfS_S__param_0];
	setp.ge.s32 	%p165, %r24, %r169;
	setp.ge.s32 	%p166, %r16, %r233;
	or.pred  	%p167, %p166, %p165;
	@%p167 bra 	$L__BB0_113;
	st.global.f32 	[%rd13+72], %f905;
$L__BB0_113:
	ld.param.u32 	%r234, [_Z6kerneliiiPfS_S__param_1];
	ld.param.u32 	%r170, [_Z6kerneliiiPfS_S__param_0];
	setp.ge.s32 	%p168, %r24, %r170;
	setp.ge.s32 	%p169, %r17, %r234;
	or.pred  	%p170, %p169, %p168;
	@%p170 bra 	$L__BB0_115;
	st.global.f32 	[%rd14+72], %f906;
$L__BB0_115:
	ld.param.u32 	%r235, [_Z6kerneliiiPfS_S__param_1];
	ld.param.u32 	%r171, [_Z6kerneliiiPfS_S__param_0];
	setp.ge.s32 	%p171, %r9, %r235;
	add.s32 	%r25, %r73, 19;
	setp.ge.s32 	%p172, %r25, %r171;
	or.pred  	%p173, %p171, %p172;
	@%p173 bra 	$L__BB0_117;
	st.global.f32 	[%rd16+76], %f907;
$L__BB0_117:
	ld.param.u32 	%r236, [_Z6kerneliiiPfS_S__param_1];
	ld.param.u32 	%r172, [_Z6kerneliiiPfS_S__param_0];
	setp.ge.s32 	%p174, %r25, %r172;
	setp.ge.s32 	%p175, %r11, %r236;
	or.pred  	%p176, %p175, %p174;
	@%p176 bra 	$L__BB0_119;
	st.global.f32 	[%rd8+76], %f908;
$L__BB0_119:
	ld.param.u32 	%r237, [_Z6kerneliiiPfS_S__param_1];
	ld.param.u32 	%r173, [_Z6kerneliiiPfS_S__param_0];
	setp.ge.s32 	%p177, %r25, %r173;
	setp.ge.s32 	%p178, %r12, %r237;
	or.pred  	%p179, %p178, %p177;
	@%p179 bra 	$L__BB0_121;
	st.global.f32 	[%rd15+76], %f909;
$L__BB0_121:
	ld.param.u32 	%r238, [_Z6kerneliiiPfS_S__param_1];
	ld.param.u32 	%r174, [_Z6kerneliiiPfS_S__param_0];
	setp.ge.s32 	%p180, %r25, %r174;
	setp.ge.s32 	%p181, %r13, %r238;
	or.pred  	%p182, %p181, %p180;
	@%p182 bra 	$L__BB0_123;
	st.global.f32 	[%rd17+76], %f910;
$L__BB0_123:
	ld.param.u32 	%r239, [_Z6kerneliiiPfS_S__param_1];
	ld.param.u32 	%r175, [_Z6kerneliiiPfS_S__param_0];
	setp.ge.s32 	%p183, %r25, %r175;
	setp.ge.s32 	%p184, %r14, %r239;
	or.pred  	%p185, %p184, %p183;
	@%p185 bra 	$L__BB0_125;
	st.global.f32 	[%rd11+76], %f911;
$L__BB0_125:
	ld.param.u32 	%r240, [_Z6kerneliiiPfS_S__param_1];
	ld.param.u32 	%r176, [_Z6kerneliiiPfS_S__param_0];
	setp.ge.s32 	%p186, %r25, %r176;
	setp.ge.s32 	%p187, %r15, %r240;
	or.pred  	%p188, %p187, %p186;
	@%p188 bra 	$L__BB0_127;
	st.global.f32 	[%rd12+76], %f912;
$L__BB0_127:
	ld.param.u32 	%r241, [_Z6kerneliiiPfS_S__param_1];
	ld.param.u32 	%r177, [_Z6kerneliiiPfS_S__param_0];
	setp.ge.s32 	%p189, %r25, %r177;
	setp.ge.s32 	%p190, %r16, %r241;
	or.pred  	%p191, %p190, %p189;
	@%p191 bra 	$L__BB0_129;
	st.global.f32 	[%rd13+76], %f913;
$L__BB0_129:
	ld.param.u32 	%r242, [_Z6kerneliiiPfS_S__param_1];
	ld.param.u32 	%r178, [_Z6kerneliiiPfS_S__param_0];
	setp.ge.s32 	%p192, %r25, %r178;
	setp.ge.s32 	%p193, %r17, %r242;
	or.pred  	%p194, %p193, %p192;
	@%p194 bra 	$L__BB0_131;
	st.global.f32 	[%rd14+76], %f914;
$L__BB0_131:
	ret;

}


// ===== COMPILED SASS (sm_100) =====

	.target	sm_100

	.elftype	@"ET_EXEC"


//--------------------- .note.nv.tkinfo           --------------------------
	.section	.note.nv.tkinfo,"",@"SHT_NOTE"
	.sectionflags	@"SHF_NOTE_NV_TKINFO"
	.tkinfo
        /*0018*/ 	.word	0x00000002
        /*0030*/ 	.string	""
        /*0030*/ 	.string	"ptxas"
        /*0030*/ 	.string	"Cuda compilation tools, release 13.0, V13.0.88"
        /*0030*/ 	.string	"Build cuda_13.0.r13.0/compiler.36424714_0"
        /*0030*/ 	.string	"-arch sm_100 -m 64 "



//--------------------- .note.nv.cuinfo           --------------------------
	.section	.note.nv.cuinfo,"",@"SHT_NOTE"
	.sectionflags	@"SHF_NOTE_NV_CUINFO"
        /*0018*/ 	.short	0x0002
        /*001a*/ 	.short	0x0064
        /*001c*/ 	.short	0x0082
	.zero		2


//--------------------- .nv.info                  --------------------------
	.section	.nv.info,"",@"SHT_CUDA_INFO"
	.align	4


	//----- nvinfo : EIATTR_REGCOUNT
	.align		4
        /*0000*/ 	.byte	0x04, 0x2f
        /*0002*/ 	.short	(.L_1 - .L_0)
	.align		4
.L_0:
        /*0004*/ 	.word	index@(_Z6kerneliiiPfS_S_)
        /*0008*/ 	.word	0x0000006f


	//----- nvinfo : EIATTR_FRAME_SIZE
	.align		4
.L_1:
        /*000c*/ 	.byte	0x04, 0x11
        /*000e*/ 	.short	(.L_3 - .L_2)
	.align		4
.L_2:
        /*0010*/ 	.word	index@(_Z6kerneliiiPfS_S_)
        /*0014*/ 	.word	0x00000000


	//----- nvinfo : EIATTR_MIN_STACK_SIZE
	.align		4
.L_3:
        /*0018*/ 	.byte	0x04, 0x12
        /*001a*/ 	.short	(.L_5 - .L_4)
	.align		4
.L_4:
        /*001c*/ 	.word	index@(_Z6kerneliiiPfS_S_)
        /*0020*/ 	.word	0x00000000
.L_5:


//--------------------- .nv.compat                --------------------------
	.section	.nv.compat,"",@"SHT_CUDA_COMPAT_INFO"
	.align	4
        /*0000*/ 	.byte	0x02, 0x09, 0x00, 0x00, 0x02, 0x02, 0x01, 0x00, 0x02, 0x05, 0x05, 0x00, 0x03, 0x07, 0x01, 0x01
        /*0010*/ 	.byte	0x02, 0x03, 0x00, 0x00, 0x02, 0x06, 0x01, 0x00, 0x04, 0x0b, 0x08, 0x00, 0x09, 0x00, 0x00, 0x00
        /*0020*/ 	.byte	0x00, 0x00, 0x00, 0x00


//--------------------- .nv.info._Z6kerneliiiPfS_S_ --------------------------
	.section	.nv.info._Z6kerneliiiPfS_S_,"",@"SHT_CUDA_INFO"
	.sectionflags	@""
	.align	4


	//----- nvinfo : EIATTR_CUDA_API_VERSION
	.align		4
        /*0000*/ 	.byte	0x04, 0x37
        /*0002*/ 	.short	(.L_7 - .L_6)
.L_6:
        /*0004*/ 	.word	0x00000082


	//----- nvinfo : EIATTR_KPARAM_INFO
	.align		4
.L_7:
        /*0008*/ 	.byte	0x04, 0x17
        /*000a*/ 	.short	(.L_9 - .L_8)
.L_8:
        /*000c*/ 	.word	0x00000000
        /*0010*/ 	.short	0x0005
        /*0012*/ 	.short	0x0020
        /*0014*/ 	.byte	0x00, 0xf5, 0x21, 0x00


	//----- nvinfo : EIATTR_KPARAM_INFO
	.align		4
.L_9:
        /*0018*/ 	.byte	0x04, 0x17
        /*001a*/ 	.short	(.L_11 - .L_10)
.L_10:
        /*001c*/ 	.word	0x00000000
        /*0020*/ 	.short	0x0004
        /*0022*/ 	.short	0x0018
        /*0024*/ 	.byte	0x00, 0xf5, 0x21, 0x00


	//----- nvinfo : EIATTR_KPARAM_INFO
	.align		4
.L_11:
        /*0028*/ 	.byte	0x04, 0x17
        /*002a*/ 	.short	(.L_13 - .L_12)
.L_12:
        /*002c*/ 	.word	0x00000000
        /*0030*/ 	.short	0x0003
        /*0032*/ 	.short	0x0010
        /*0034*/ 	.byte	0x00, 0xf5, 0x21, 0x00


	//----- nvinfo : EIATTR_KPARAM_INFO
	.align		4
.L_13:
        /*0038*/ 	.byte	0x04, 0x17
        /*003a*/ 	.short	(.L_15 - .L_14)
.L_14:
        /*003c*/ 	.word	0x00000000
        /*0040*/ 	.short	0x0002
        /*0042*/ 	.short	0x0008
        /*0044*/ 	.byte	0x00, 0xf0, 0x11, 0x00


	//----- nvinfo : EIATTR_KPARAM_INFO
	.align		4
.L_15:
        /*0048*/ 	.byte	0x04, 0x17
        /*004a*/ 	.short	(.L_17 - .L_16)
.L_16:
        /*004c*/ 	.word	0x00000000
        /*0050*/ 	.short	0x0001
        /*0052*/ 	.short	0x0004
        /*0054*/ 	.byte	0x00, 0xf0, 0x11, 0x00


	//----- nvinfo : EIATTR_KPARAM_INFO
	.align		4
.L_17:
        /*0058*/ 	.byte	0x04, 0x17
        /*005a*/ 	.short	(.L_19 - .L_18)
.L_18:
        /*005c*/ 	.word	0x00000000
        /*0060*/ 	.short	0x0000
        /*0062*/ 	.short	0x0000
        /*0064*/ 	.byte	0x00, 0xf0, 0x11, 0x00


	//----- nvinfo : EIATTR_SPARSE_MMA_MASK
	.align		4
.L_19:
        /*0068*/ 	.byte	0x03, 0x50
        /*006a*/ 	.short	0x0000


	//----- nvinfo : EIATTR_MAXREG_COUNT
	.align		4
        /*006c*/ 	.byte	0x03, 0x1b
        /*006e*/ 	.short	0x00ff


	//----- nvinfo : EIATTR_NUM_BARRIERS
	.align		4
        /*0070*/ 	.byte	0x02, 0x4c
        /*0072*/ 	.byte	0x01
	.zero		1


	//----- nvinfo : EIATTR_MERCURY_ISA_VERSION
	.align		4
        /*0074*/ 	.byte	0x03, 0x5f
        /*0076*/ 	.short	0x0101


	//----- nvinfo : EIATTR_VRC_CTA_INIT_COUNT
	.align		4
        /*0078*/ 	.byte	0x02, 0x4a
	.zero		1
	.zero		1


	//----- nvinfo : EIATTR_EXIT_INSTR_OFFSETS
	.align		4
        /*007c*/ 	.byte	0x04, 0x1c
        /*007e*/ 	.short	(.L_21 - .L_20)


	//   ....[0]....
.L_20:
        /*0080*/ 	.word	0x00003680


	//   ....[1]....
        /*0084*/ 	.word	0x000036a0


	//----- nvinfo : EIATTR_CBANK_PARAM_SIZE
	.align		4
.L_21:
        /*0088*/ 	.byte	0x03, 0x19
        /*008a*/ 	.short	0x0028


	//----- nvinfo : EIATTR_PARAM_CBANK
	.align		4
        /*008c*/ 	.byte	0x04, 0x0a
        /*008e*/ 	.short	(.L_23 - .L_22)
	.align		4
.L_22:
        /*0090*/ 	.word	index@(.nv.constant0._Z6kerneliiiPfS_S_)
        /*0094*/ 	.short	0x0380
        /*0096*/ 	.short	0x0028


	//----- nvinfo : EIATTR_SW_WAR
	.align		4
.L_23:
        /*0098*/ 	.byte	0x04, 0x36
        /*009a*/ 	.short	(.L_25 - .L_24)
.L_24:
        /*009c*/ 	.word	0x00000008
.L_25:


//--------------------- .nv.callgraph             --------------------------
	.section	.nv.callgraph,"",@"SHT_CUDA_CALLGRAPH"
	.align	4
	.sectionentsize	8
	.align		4
        /*0000*/ 	.word	0x00000000
	.align		4
        /*0004*/ 	.word	0xffffffff
	.align		4
        /*0008*/ 	.word	0x00000000
	.align		4
        /*000c*/ 	.word	0xfffffffe
	.align		4
        /*0010*/ 	.word	0x00000000
	.align		4
        /*0014*/ 	.word	0xfffffffd
	.align		4
        /*0018*/ 	.word	0x00000000
	.align		4
        /*001c*/ 	.word	0xfffffffc


//--------------------- .text._Z6kerneliiiPfS_S_  --------------------------
	.section	.text._Z6kerneliiiPfS_S_,"ax",@progbits
	.align	128
        .global         _Z6kerneliiiPfS_S_
        .type           _Z6kerneliiiPfS_S_,@function
        .size           _Z6kerneliiiPfS_S_,(.L_x_3 - _Z6kerneliiiPfS_S_)
        .other          _Z6kerneliiiPfS_S_,@"STO_CUDA_ENTRY STV_DEFAULT"
_Z6kerneliiiPfS_S_:
.text._Z6kerneliiiPfS_S_:
[----:B------:R-:W-:Y:S01]  /*0000*/  LDC R1, c[0x0][0x37c] ;  /* 0x0000df00ff017b82 */ /* 0x000fe20000000800 */
[----:B------:R-:W0:Y:S01]  /*0010*/  S2R R0, SR_TID.X ;  /* 0x0000000000007919 */ /* 0x000e220000002100 */
[----:B------:R-:W1:Y:S01]  /*0020*/  LDCU UR12, c[0x0][0x388] ;  /* 0x00007100ff0c77ac */ /* 0x000e620008000800 */
[----:B------:R-:W-:Y:S01]  /*0030*/  HFMA2 R90, -RZ, RZ, 0, 0 ;  /* 0x00000000ff5a7431 */ /* 0x000fe200000001ff */
[----:B------:R-:W-:Y:S01]  /*0040*/  CS2R R72, SRZ ;  /* 0x0000000000487805 */ /* 0x000fe2000001ff00 */
[----:B------:R-:W2:Y:S01]  /*0050*/  S2R R3, SR_CTAID.X ;  /* 0x0000000000037919 */ /* 0x000ea20000002500 */
[----:B------:R-:W-:Y:S01]  /*0060*/  HFMA2 R84, -RZ, RZ, 0, 0 ;  /* 0x00000000ff547431 */ /* 0x000fe200000001ff */
[----:B------:R-:W-:Y:S01]  /*0070*/  MOV R86, RZ ;  /* 0x000000ff00567202 */ /* 0x000fe20000000f00 */
[----:B------:R-:W-:Y:S01]  /*0080*/  HFMA2 R92, -RZ, RZ, 0, 0 ;  /* 0x00000000ff5c7431 */ /* 0x000fe200000001ff */
[----:B------:R-:W3:Y:S01]  /*0090*/  S2R R2, SR_CTAID.Y ;  /* 0x0000000000027919 */ /* 0x000ee20000002600 */
[----:B------:R-:W-:-:S02]  /*00a0*/  CS2R R70, SRZ ;  /* 0x0000000000467805 */ /* 0x000fc4000001ff00 */
[----:B------:R-:W-:Y:S02]  /*00b0*/  CS2R R14, SRZ ;  /* 0x00000000000e7805 */ /* 0x000fe4000001ff00 */
[----:B------:R-:W-:Y:S02]  /*00c0*/  CS2R R10, SRZ ;  /* 0x00000000000a7805 */ /* 0x000fe4000001ff00 */
[----:B------:R-:W-:Y:S02]  /*00d0*/  CS2R R54, SRZ ;  /* 0x0000000000367805 */ /* 0x000fe4000001ff00 */
[----:B------:R-:W-:Y:S02]  /*00e0*/  CS2R R42, SRZ ;  /* 0x00000000002a7805 */ /* 0x000fe4000001ff00 */
[----:B------:R-:W-:Y:S02]  /*00f0*/  CS2R R68, SRZ ;  /* 0x0000000000447805 */ /* 0x000fe4000001ff00 */
[----:B------:R-:W-:-:S02]  /*0100*/  CS2R R82, SRZ ;  /* 0x0000000000527805 */ /* 0x000fc4000001ff00 */
[----:B------:R-:W-:Y:S02]  /*0110*/  CS2R R66, SRZ ;  /* 0x0000000000427805 */ /* 0x000fe4000001ff00 */
[----:B------:R-:W-:Y:S02]  /*0120*/  CS2R R12, SRZ ;  /* 0x00000000000c7805 */ /* 0x000fe4000001ff00 */
[----:B------:R-:W-:Y:S01]  /*0130*/  CS2R R52, SRZ ;  /* 0x0000000000347805 */ /* 0x000fe2000001ff00 */
[----:B-1----:R-:W-:Y:S01]  /*0140*/  UISETP.GE.AND UP0, UPT, UR12, 0x1, UPT ;  /* 0x000000010c00788c */ /* 0x002fe2000bf06270 */
[----:B------:R-:W-:Y:S02]  /*0150*/  CS2R R80, SRZ ;  /* 0x0000000000507805 */ /* 0x000fe4000001ff00 */
[----:B------:R-:W-:Y:S02]  /*0160*/  CS2R R64, SRZ ;  /* 0x0000000000407805 */ /* 0x000fe4000001ff00 */
        /* <DEDUP_REMOVED lines=16> */
[----:B------:R-:W-:Y:S01]  /*0270*/  MOV R88, RZ ;  /* 0x000000ff00587202 */ /* 0x000fe20000000f00 */
[----:B------:R-:W1:Y:S01]  /*0280*/  LDCU.64 UR10, c[0x0][0x358] ;  /* 0x00006b00ff0a77ac */ /* 0x000e620008000a00 */
[----:B------:R-:W-:Y:S02]  /*0290*/  MOV R98, RZ ;  /* 0x000000ff00627202 */ /* 0x000fe40000000f00 */
[----:B0-----:R-:W-:Y:S01]  /*02a0*/  SHF.L.U32 R4, R0, 0x2, RZ ;  /* 0x0000000200047819 */ /* 0x001fe200000006ff */
[----:B--23--:R-:W-:Y:S06]  /*02b0*/  BRA.U !UP0, `(.L_x_0) ;  /* 0x00000025087c7547 */ /* 0x00cfec000b800000 */
[----:B------:R-:W0:Y:S01]  /*02c0*/  LDC.64 R94, c[0x0][0x398] ;  /* 0x0000e600ff5e7b82 */ /* 0x000e220000000a00 */
[----:B------:R-:W2:Y:S01]  /*02d0*/  LDCU UR13, c[0x0][0x380] ;  /* 0x00007000ff0d77ac */ /* 0x000ea20008000800 */
[--C-:B------:R-:W-:Y:S02]  /*02e0*/  SHF.R.U32.HI R21, RZ, 0x1, R0.reuse ;  /* 0x00000001ff157819 */ /* 0x100fe40000011600 */
[----:B------:R-:W-:Y:S01]  /*02f0*/  LOP3.LUT R5, R4, 0x4, RZ, 0xc0, !PT ;  /* 0x0000000404057812 */ /* 0x000fe200078ec0ff */
[----:B------:R-:W-:Y:S01]  /*0300*/  UMOV UR7, 0x400 ;  /* 0x0000040000077882 */ /* 0x000fe20000000000 */
[----:B------:R-:W-:Y:S01]  /*0310*/  LEA R22, R2, R21, 0x6 ;  /* 0x0000001502167211 */ /* 0x000fe200078e30ff */
[----:B------:R-:W-:Y:S01]  /*0320*/  UIADD3 UR4, UPT, UPT, UR7, 0x800, URZ ;  /* 0x0000080007047890 */ /* 0x000fe2000fffe0ff */
[----:B------:R-:W3:Y:S01]  /*0330*/  S2UR UR9, SR_CgaCtaId ;  /* 0x00000000000979c3 */ /* 0x000ee20000008800 */
[----:B------:R-:W-:Y:S01]  /*0340*/  LOP3.LUT R20, R4, 0x3c, RZ, 0xc0, !PT ;  /* 0x0000003c04147812 */ /* 0x000fe200078ec0ff */
[----:B------:R-:W-:Y:S01]  /*0350*/  UMOV UR5, URZ ;  /* 0x000000ff00057c82 */ /* 0x000fe20008000000 */
[----:B------:R-:W-:Y:S01]  /*0360*/  IMAD R21, R22, UR12, R5 ;  /* 0x0000000c16157c24 */ /* 0x000fe2000f8e0205 */
[----:B------:R-:W-:-:S02]  /*0370*/  SHF.R.U32.HI R5, RZ, 0x4, R0 ;  /* 0x00000004ff057819 */ /* 0x000fc40000011600 */
[----:B------:R-:W-:Y:S02]  /*0380*/  LEA R20, R3, R20, 0x6 ;  /* 0x0000001403147211 */ /* 0x000fe400078e30ff */
[----:B------:R-:W4:Y:S01]  /*0390*/  LDC.64 R96, c[0x0][0x390] ;  /* 0x0000e400ff607b82 */ /* 0x000f220000000a00 */
[----:B------:R-:W-:Y:S02]  /*03a0*/  MOV R90, RZ ;  /* 0x000000ff005a7202 */ /* 0x000fe40000000f00 */
[----:B--2---:R-:W-:Y:S02]  /*03b0*/  IMAD R5, R5, UR13, R20 ;  /* 0x0000000d05057c24 */ /* 0x004fe4000f8e0214 */
[----:B0-----:R-:W-:Y:S01]  /*03c0*/  IMAD.WIDE R94, R21, 0x4, R94 ;  /* 0x00000004155e7825 */ /* 0x001fe200078e025e */
[----:B------:R-:W-:-:S04]  /*03d0*/  SHF.L.U32 R21, R0, 0x1, RZ ;  /* 0x0000000100157819 */ /* 0x000fc800000006ff */
[----:B------:R-:W-:Y:S01]  /*03e0*/  LOP3.LUT R21, R21, 0x7fc, RZ, 0xc0, !PT ;  /* 0x000007fc15157812 */ /* 0x000fe200078ec0ff */
[----:B---3--:R-:W-:-:S03]  /*03f0*/  ULEA UR6, UR9, UR4, 0x18 ;  /* 0x0000000409067291 */ /* 0x008fc6000f8ec0ff */
[----:B------:R-:W-:Y:S01]  /*0400*/  UMOV UR4, URZ ;  /* 0x000000ff00047c82 */ /* 0x000fe20008000000 */
[----:B----4-:R-:W-:Y:S02]  /*0410*/  IMAD.WIDE R96, R5, 0x4, R96 ;  /* 0x0000000405607825 */ /* 0x010fe400078e0260 */
[----:B------:R-:W-:-:S07]  /*0420*/  IADD3 R5, PT, PT, R21, UR6, RZ ;  /* 0x0000000615057c10 */ /* 0x000fce000fffe0ff */
.L_x_1:
[----:B------:R-:W-:Y:S01]  /*0430*/  USHF.L.U32 UR8, UR12, 0x3, URZ ;  /* 0x000000030c087899 */ /* 0x000fe200080006ff */
[----:B------:R-:W-:Y:S01]  /*0440*/  MOV R25, UR4 ;  /* 0x0000000400197c02 */ /* 0x000fe20008000f00 */
[----:B-1----:R0:W2:Y:S01]  /*0450*/  LDG.E.128 R20, desc[UR10][R94.64] ;  /* 0x0000000a5e147981 */ /* 0x0020a2000c1e1d00 */
[----:B------:R-:W-:-:S03]  /*0460*/  MOV R33, UR13 ;  /* 0x0000000d00217c02 */ /* 0x000fc60008000f00 */
[----:B------:R-:W-:Y:S01]  /*0470*/  MOV R29, UR8 ;  /* 0x00000008001d7c02 */ /* 0x000fe20008000f00 */
[----:B------:R-:W-:-:S04]  /*0480*/  IMAD.WIDE R24, R25, 0x10, R96 ;  /* 0x0000001019187825 */ /* 0x000fc800078e0260 */
[----:B------:R-:W-:-:S04]  /*0490*/  IMAD.WIDE R28, R29, 0x10, R94 ;  /* 0x000000101d1c7825 */ /* 0x000fc800078e025e */
[----:B------:R-:W-:Y:S02]  /*04a0*/  IMAD.WIDE R32, R33, 0x10, R24 ;  /* 0x0000001021207825 */ /* 0x000fe400078e0218 */
[----:B------:R-:W3:Y:S04]  /*04b0*/  LDG.E.128 R24, desc[UR10][R24.64] ;  /* 0x0000000a18187981 */ /* 0x000ee8000c1e1d00 */
[----:B------:R-:W4:Y:S04]  /*04c0*/  LDG.E.128 R28, desc[UR10][R28.64] ;  /* 0x0000000a1c1c7981 */ /* 0x000f28000c1e1d00 */
[----:B------:R-:W5:Y:S01]  /*04d0*/  LDG.E.128 R32, desc[UR10][R32.64] ;  /* 0x0000000a20207981 */ /* 0x000f62000c1e1d00 */
[----:B------:R-:W-:Y:S01]  /*04e0*/  SHF.L.U32 R36, R0, 0xa, RZ ;  /* 0x0000000a00247819 */ /* 0x000fe200000006ff */
[----:B------:R-:W-:Y:S01]  /*04f0*/  ULEA UR8, UR9, UR7, 0x18 ;  /* 0x0000000709087291 */ /* 0x000fe2000f8ec0ff */
[----:B------:R-:W-:Y:S01]  /*0500*/  LOP3.LUT R85, R4, 0x70, RZ, 0xc0, !PT ;  /* 0x0000007004557812 */ /* 0x000fe200078ec0ff */
[----:B------:R-:W-:Y:S01]  /*0510*/  UIADD3 UR5, UPT, UPT, UR5, 0x8, URZ ;  /* 0x0000000805057890 */ /* 0x000fe2000fffe0ff */
[----:B------:R-:W-:Y:S01]  /*0520*/  LOP3.LUT R36, R36, 0x400, RZ, 0xc0, !PT ;  /* 0x0000040024247812 */ /* 0x000fe200078ec0ff */
[----:B------:R-:W-:Y:S01]  /*0530*/  ULEA UR4, UR13, UR4, 0x1 ;  /* 0x000000040d047291 */ /* 0x000fe2000f8e08ff */
[----:B------:R-:W-:Y:S01]  /*0540*/  BAR.SYNC.DEFER_BLOCKING 0x0 ;  /* 0x0000000000007b1d */ /* 0x000fe20000010000 */
[----:B------:R-:W-:Y:S01]  /*0550*/  UISETP.GE.AND UP0, UPT, UR5, UR12, UPT ;  /* 0x0000000c0500728c */ /* 0x000fe2000bf06270 */
[----:B------:R-:W-:-:S02]  /*0560*/  IADD3 R91, PT, PT, R5, R36, RZ ;  /* 0x00000024055b7210 */ /* 0x000fc40007ffe0ff */
[----:B------:R-:W-:Y:S02]  /*0570*/  SHF.L.U32 R36, R0, 0x4, RZ ;  /* 0x0000000400247819 */ /* 0x000fe400000006ff */
[----:B0-----:R-:W-:Y:S02]  /*0580*/  IADD3 R94, P0, PT, R94, 0x20, RZ ;  /* 0x000000205e5e7810 */ /* 0x001fe40007f1e0ff */
[C---:B------:R-:W-:Y:S02]  /*0590*/  LOP3.LUT R37, R36.reuse, 0x3f00, RZ, 0xc0, !PT ;  /* 0x00003f0024257812 */ /* 0x040fe400078ec0ff */
[C---:B------:R-:W-:Y:S02]  /*05a0*/  LOP3.LUT R38, R36.reuse, 0xf0, RZ, 0xc0, !PT ;  /* 0x000000f024267812 */ /* 0x040fe400078ec0ff */
[----:B------:R-:W-:Y:S02]  /*05b0*/  LOP3.LUT R87, R36, 0x30, RZ, 0xc0, !PT ;  /* 0x0000003024577812 */ /* 0x000fe400078ec0ff */
[----:B------:R-:W-:-:S02]  /*05c0*/  IADD3 R93, PT, PT, R38, UR8, R37 ;  /* 0x00000008265d7c10 */ /* 0x000fc4000fffe025 */
[----:B------:R-:W-:Y:S02]  /*05d0*/  LOP3.LUT R87, R87, 0xf80, R4, 0xf8, !PT ;  /* 0x00000f8057577812 */ /* 0x000fe400078ef804 */
[----:B------:R-:W-:Y:S01]  /*05e0*/  IADD3.X R95, PT, PT, RZ, R95, RZ, P0, !PT ;  /* 0x0000005fff5f7210 */ /* 0x000fe200007fe4ff */
[----:B--2---:R-:W-:Y:S04]  /*05f0*/  STS [R91], R20 ;  /* 0x000000145b007388 */ /* 0x004fe80000000800 */
[----:B------:R-:W-:Y:S04]  /*0600*/  STS [R91+0x100], R21 ;  /* 0x000100155b007388 */ /* 0x000fe80000000800 */
[----:B------:R-:W-:Y:S04]  /*0610*/  STS [R91+0x200], R22 ;  /* 0x000200165b007388 */ /* 0x000fe80000000800 */
[----:B---3--:R-:W-:Y:S04]  /*0620*/  STS.128 [R93], R24 ;  /* 0x000000185d007388 */ /* 0x008fe80000000c00 */
[----:B------:R-:W-:Y:S04]  /*0630*/  STS [R91+0x300], R23 ;  /* 0x000300175b007388 */ /* 0x000fe80000000800 */
[----:B----4-:R-:W-:Y:S04]  /*0640*/  STS [R91+0x80], R28 ;  /* 0x0000801c5b007388 */ /* 0x010fe80000000800 */
[----:B------:R-:W-:Y:S04]  /*0650*/  STS [R91+0x180], R29 ;  /* 0x0001801d5b007388 */ /* 0x000fe80000000800 */
[----:B------:R-:W-:Y:S04]  /*0660*/  STS [R91+0x280], R30 ;  /* 0x0002801e5b007388 */ /* 0x000fe80000000800 */
[----:B-----5:R-:W-:Y:S04]  /*0670*/  STS.128 [R93+0x400], R32 ;  /* 0x000400205d007388 */ /* 0x020fe80000000c00 */
[----:B------:R-:W-:Y:S01]  /*0680*/  STS [R91+0x380], R31 ;  /* 0x0003801f5b007388 */ /* 0x000fe20000000800 */
[----:B------:R-:W-:Y:S06]  /*0690*/  BAR.SYNC.DEFER_BLOCKING 0x0 ;  /* 0x0000000000007b1d */ /* 0x000fec0000010000 */
[----:B------:R-:W-:Y:S04]  /*06a0*/  LDS.128 R24, [R87+UR8] ;  /* 0x0000000857187984 */ /* 0x000fe80008000c00 */
[----:B------:R-:W0:Y:S04]  /*06b0*/  LDS.128 R20, [R85+UR6] ;  /* 0x0000000655147984 */ /* 0x000e280008000c00 */
[----:B------:R-:W1:Y:S04]  /*06c0*/  LDS.128 R36, [R87+UR8+0x40] ;  /* 0x0000400857247984 */ /* 0x000e680008000c00 */
[----:B------:R-:W2:Y:S01]  /*06d0*/  LDS.128 R28, [R85+UR6+0x80] ;  /* 0x00008006551c7984 */ /* 0x000ea20008000c00 */
[-C--:B0-----:R-:W-:Y:S01]  /*06e0*/  FFMA R101, R24, R20.reuse, R49 ;  /* 0x0000001418657223 */ /* 0x081fe20000000031 */
[-C--:B------:R-:W-:Y:S01]  /*06f0*/  FFMA R102, R25, R20.reuse, R46 ;  /* 0x0000001419667223 */ /* 0x080fe2000000002e */
[-C--:B------:R-:W-:Y:S01]  /*0700*/  FFMA R89, R26, R20.reuse, R45 ;  /* 0x000000141a597223 */ /* 0x080fe2000000002d */
[----:B------:R-:W-:Y:S01]  /*0710*/  FFMA R100, R27, R20, R44 ;  /* 0x000000141b647223 */ /* 0x000fe2000000002c */
[C---:B-1----:R-:W-:Y:S01]  /*0720*/  FFMA R49, R20.reuse, R36, R43 ;  /* 0x0000002414317223 */ /* 0x042fe2000000002b */
[C---:B------:R-:W-:Y:S01]  /*0730*/  FFMA R35, R20.reuse, R37, R42 ;  /* 0x0000002514237223 */ /* 0x040fe2000000002a */
[CC--:B------:R-:W-:Y:S01]  /*0740*/  FFMA R43, R20.reuse, R38.reuse, R51 ;  /* 0x00000026142b7223 */ /* 0x0c0fe20000000033 */
[----:B------:R-:W-:Y:S01]  /*0750*/  FFMA R33, R20, R39, R66 ;  /* 0x0000002714217223 */ /* 0x000fe20000000042 */
[-C--:B------:R-:W-:Y:S01]  /*0760*/  FFMA R32, R26, R21.reuse, R53 ;  /* 0x000000151a207223 */ /* 0x080fe20000000035 */
[----:B------:R-:W-:Y:S01]  /*0770*/  FFMA R20, R21, R38, R59 ;  /* 0x0000002615147223 */ /* 0x000fe2000000003b */
[-C--:B------:R-:W-:Y:S01]  /*0780*/  FFMA R53, R22, R36.reuse, R13 ;  /* 0x0000002416357223 */ /* 0x080fe2000000000d */
[-C--:B------:R-:W-:Y:S01]  /*0790*/  FFMA R104, R24, R21.reuse, R57 ;  /* 0x0000001518687223 */ /* 0x080fe20000000039 */
[-C--:B------:R-:W-:Y:S01]  /*07a0*/  FFMA R62, R25, R21.reuse, R62 ;  /* 0x00000015193e7223 */ /* 0x080fe2000000003e */
[----:B------:R-:W-:Y:S01]  /*07b0*/  FFMA R56, R27, R21, R56 ;  /* 0x000000151b387223 */ /* 0x000fe20000000038 */
[C---:B------:R-:W-:Y:S01]  /*07c0*/  FFMA R52, R21.reuse, R36, R52 ;  /* 0x0000002415347223 */ /* 0x040fe20000000034 */
[C---:B------:R-:W-:Y:S01]  /*07d0*/  FFMA R54, R21.reuse, R37, R54 ;  /* 0x0000002515367223 */ /* 0x040fe20000000036 */
[-C--:B------:R-:W-:Y:S01]  /*07e0*/  FFMA R72, R21, R39.reuse, R72 ;  /* 0x0000002715487223 */ /* 0x080fe20000000048 */
[-C--:B------:R-:W-:Y:S01]  /*07f0*/  FFMA R59, R25, R22.reuse, R6 ;  /* 0x00000016193b7223 */ /* 0x080fe20000000006 */
[----:B------:R-:W-:Y:S01]  /*0800*/  FFMA R13, R22, R39, R40 ;  /* 0x00000027160d7223 */ /* 0x000fe20000000028 */
[-C--:B------:R-:W-:Y:S01]  /*0810*/  FFMA R93, R24, R22.reuse, R9 ;  /* 0x00000016185d7223 */ /* 0x080fe20000000009 */
[-C--:B------:R-:W-:Y:S01]  /*0820*/  FFMA R57, R26, R22.reuse, R11 ;  /* 0x000000161a397223 */ /* 0x080fe2000000000b */
[----:B------:R-:W-:Y:S01]  /*0830*/  FFMA R91, R27, R22, R8 ;  /* 0x000000161b5b7223 */ /* 0x000fe20000000008 */
[C---:B------:R-:W-:Y:S01]  /*0840*/  FFMA R51, R22.reuse, R37, R10 ;  /* 0x0000002516337223 */ /* 0x040fe2000000000a */
[----:B------:R-:W-:Y:S01]  /*0850*/  FFMA R21, R22, R38, R7 ;  /* 0x0000002616157223 */ /* 0x000fe20000000007 */
[C---:B------:R-:W-:Y:S01]  /*0860*/  FFMA R6, R24.reuse, R23, R17 ;  /* 0x0000001718067223 */ /* 0x040fe20000000011 */
[----:B------:R-:W-:Y:S01]  /*0870*/  FFMA R40, R23, R39, R50 ;  /* 0x0000002717287223 */ /* 0x000fe20000000032 */
[----:B--2---:R-:W-:Y:S01]  /*0880*/  FFMA R99, R24, R28, R47 ;  /* 0x0000001c18637223 */ /* 0x004fe2000000002f */
[-C--:B------:R-:W-:Y:S01]  /*0890*/  FFMA R18, R25, R23.reuse, R18 ;  /* 0x0000001719127223 */ /* 0x080fe20000000012 */
[-C--:B------:R-:W-:Y:S01]  /*08a0*/  FFMA R34, R26, R23.reuse, R15 ;  /* 0x000000171a227223 */ /* 0x080fe2000000000f */
[----:B------:R-:W-:Y:S01]  /*08b0*/  FFMA R22, R27, R23, R16 ;  /* 0x000000171b167223 */ /* 0x000fe20000000010 */
[C---:B------:R-:W-:Y:S01]  /*08c0*/  FFMA R48, R24.reuse, R29, R48 ;  /* 0x0000001d18307223 */ /* 0x040fe20000000030 */
[C---:B------:R-:W-:Y:S01]  /*08d0*/  FFMA R19, R24.reuse, R30, R19 ;  /* 0x0000001e18137223 */ /* 0x040fe20000000013 */
[----:B------:R-:W-:Y:S01]  /*08e0*/  FFMA R64, R24, R31, R64 ;  /* 0x0000001f18407223 */ /* 0x000fe20000000040 */
[C---:B------:R-:W-:Y:S01]  /*08f0*/  FFMA R17, R25.reuse, R28, R60 ;  /* 0x0000001c19117223 */ /* 0x040fe2000000003c */
        /* <DEDUP_REMOVED lines=11> */
[----:B------:R-:W-:Y:S01]  /*09b0*/  LDS.128 R44, [R87+UR8+0x100] ;  /* 0x00010008572c7984 */ /* 0x000fe20008000c00 */
[-C--:B------:R-:W-:Y:S01]  /*09c0*/  FFMA R14, R23, R37.reuse, R14 ;  /* 0x00000025170e7223 */ /* 0x080fe2000000000e */
[-C--:B------:R-:W-:Y:S01]  /*09d0*/  FFMA R71, R28, R37.reuse, R71 ;  /* 0x000000251c477223 */ /* 0x080fe20000000047 */
[-C--:B------:R-:W-:Y:S01]  /*09e0*/  FFMA R86, R29, R37.reuse, R86 ;  /* 0x000000251d567223 */ /* 0x080fe20000000056 */
[----:B------:R-:W0:Y:S01]  /*09f0*/  LDS.128 R8, [R85+UR6+0x100] ;  /* 0x0001000655087984 */ /* 0x000e220008000c00 */
[-C--:B------:R-:W-:Y:S01]  /*0a00*/  FFMA R73, R30, R37.reuse, R73 ;  /* 0x000000251e497223 */ /* 0x080fe20000000049 */
[C---:B------:R-:W-:Y:S01]  /*0a10*/  FFMA R90, R31.reuse, R37, R90 ;  /* 0x000000251f5a7223 */ /* 0x040fe2000000005a */
[CC--:B------:R-:W-:Y:S01]  /*0a20*/  FFMA R15, R28.reuse, R38.reuse, R77 ;  /* 0x000000261c0f7223 */ /* 0x0c0fe2000000004d */
[----:B------:R-:W1:Y:S01]  /*0a30*/  LDS.128 R24, [R85+UR6+0x180] ;  /* 0x0001800655187984 */ /* 0x000e620008000c00 */
[-C--:B------:R-:W-:Y:S01]  /*0a40*/  FFMA R106, R31, R39.reuse, R98 ;  /* 0x000000271f6a7223 */ /* 0x080fe20000000062 */
[C---:B------:R-:W-:Y:S01]  /*0a50*/  FFMA R42, R23.reuse, R38, R41 ;  /* 0x00000026172a7223 */ /* 0x040fe20000000029 */
[-C--:B------:R-:W-:Y:S01]  /*0a60*/  FFMA R12, R23, R36.reuse, R12 ;  /* 0x00000024170c7223 */ /* 0x080fe2000000000c */
[-C--:B------:R-:W-:Y:S01]  /*0a70*/  FFMA R67, R28, R36.reuse, R67 ;  /* 0x000000241c437223 */ /* 0x080fe20000000043 */
[-C--:B------:R-:W-:Y:S01]  /*0a80*/  FFMA R82, R29, R36.reuse, R82 ;  /* 0x000000241d527223 */ /* 0x080fe20000000052 */
[-C--:B------:R-:W-:Y:S01]  /*0a90*/  FFMA R69, R30, R36.reuse, R69 ;  /* 0x000000241e457223 */ /* 0x080fe20000000045 */
[----:B------:R-:W-:Y:S01]  /*0aa0*/  FFMA R84, R31, R36, R84 ;  /* 0x000000241f547223 */ /* 0x000fe20000000054 */
[-C--:B------:R-:W-:Y:S01]  /*0ab0*/  FFMA R41, R28, R39.reuse, R79 ;  /* 0x000000271c297223 */ /* 0x080fe2000000004f */
[-C--:B------:R-:W-:Y:S01]  /*0ac0*/  FFMA R88, R29, R38.reuse, R88 ;  /* 0x000000261d587223 */ /* 0x080fe20000000058 */
[CC--:B------:R-:W-:Y:S01]  /*0ad0*/  FFMA R75, R30.reuse, R38.reuse, R75 ;  /* 0x000000261e4b7223 */ /* 0x0c0fe2000000004b */
[----:B------:R-:W-:Y:S01]  /*0ae0*/  FFMA R92, R31, R38, R92 ;  /* 0x000000261f5c7223 */ /* 0x000fe2000000005c */
[-C--:B------:R-:W-:Y:S01]  /*0af0*/  FFMA R108, R29, R39.reuse, R81 ;  /* 0x000000271d6c7223 */ /* 0x080fe20000000051 */
[----:B------:R-:W-:Y:S01]  /*0b00*/  FFMA R83, R30, R39, R83 ;  /* 0x000000271e537223 */ /* 0x000fe20000000053 */
[C---:B0-----:R-:W-:Y:S01]  /*0b10*/  FFMA R37, R44.reuse, R10, R93 ;  /* 0x0000000a2c257223 */ /* 0x041fe2000000005d */
[C---:B------:R-:W-:Y:S01]  /*0b20*/  FFMA R98, R45.reuse, R11, R18 ;  /* 0x0000000b2d627223 */ /* 0x040fe20000000012 */
[C---:B------:R-:W-:Y:S01]  /*0b30*/  FFMA R102, R45.reuse, R8, R102 ;  /* 0x000000082d667223 */ /* 0x040fe20000000066 */
[C---:B------:R-:W-:Y:S01]  /*0b40*/  FFMA R62, R45.reuse, R9, R62 ;  /* 0x000000092d3e7223 */ /* 0x040fe2000000003e */
[----:B-1----:R-:W-:Y:S01]  /*0b50*/  FFMA R93, R44, R26, R19 ;  /* 0x0000001a2c5d7223 */ /* 0x002fe20000000013 */
[C---:B------:R-:W-:Y:S01]  /*0b60*/  FFMA R77, R45.reuse, R24, R17 ;  /* 0x000000182d4d7223 */ /* 0x040fe20000000011 */
[C---:B------:R-:W-:Y:S01]  /*0b70*/  FFMA R79, R45.reuse, R10, R59 ;  /* 0x0000000a2d4f7223 */ /* 0x040fe2000000003b */
[----:B------:R-:W0:Y:S01]  /*0b80*/  LDS.128 R16, [R87+UR8+0x140] ;  /* 0x0001400857107984 */ /* 0x000e220008000c00 */
[C---:B------:R-:W-:Y:S01]  /*0b90*/  FFMA R58, R45.reuse, R25, R58 ;  /* 0x000000192d3a7223 */ /* 0x040fe2000000003a */
[C---:B------:R-:W-:Y:S01]  /*0ba0*/  FFMA R55, R45.reuse, R26, R55 ;  /* 0x0000001a2d377223 */ /* 0x040fe20000000037 */
[----:B------:R-:W-:Y:S01]  /*0bb0*/  FFMA R70, R45, R27, R70 ;  /* 0x0000001b2d467223 */ /* 0x000fe20000000046 */
[-C--:B------:R-:W-:Y:S01]  /*0bc0*/  FFMA R45, R46, R8.reuse, R89 ;  /* 0x000000082e2d7223 */ /* 0x080fe20000000059 */
[C---:B------:R-:W-:Y:S01]  /*0bd0*/  FFMA R101, R44.reuse, R8, R101 ;  /* 0x000000082c657223 */ /* 0x040fe20000000065 */
[C---:B------:R-:W-:Y:S01]  /*0be0*/  FFMA R104, R44.reuse, R9, R104 ;  /* 0x000000092c687223 */ /* 0x040fe20000000068 */
[C---:B------:R-:W-:Y:S01]  /*0bf0*/  FFMA R6, R44.reuse, R11, R6 ;  /* 0x0000000b2c067223 */ /* 0x040fe20000000006 */
[CC--:B------:R-:W-:Y:S01]  /*0c00*/  FFMA R99, R44.reuse, R24.reuse, R99 ;  /* 0x000000182c637223 */ /* 0x0c0fe20000000063 */
[C---:B------:R-:W-:Y:S01]  /*0c10*/  FFMA R48, R44.reuse, R25, R48 ;  /* 0x000000192c307223 */ /* 0x040fe20000000030 */
[----:B------:R-:W-:Y:S01]  /*0c20*/  FFMA R64, R44, R27, R64 ;  /* 0x0000001b2c407223 */ /* 0x000fe20000000040 */
[C---:B------:R-:W-:Y:S01]  /*0c30*/  FFMA R89, R47.reuse, R24, R7 ;  /* 0x000000182f597223 */ /* 0x040fe20000000007 */
[C---:B------:R-:W-:Y:S01]  /*0c40*/  FFMA R78, R46.reuse, R9, R32 ;  /* 0x000000092e4e7223 */ /* 0x040fe20000000020 */
[C---:B------:R-:W-:Y:S01]  /*0c50*/  FFMA R39, R46.reuse, R10, R57 ;  /* 0x0000000a2e277223 */ /* 0x040fe20000000039 */
[C---:B------:R-:W-:Y:S01]  /*0c60*/  FFMA R44, R46.reuse, R11, R34 ;  /* 0x0000000b2e2c7223 */ /* 0x040fe20000000022 */
[C---:B------:R-:W-:Y:S01]  /*0c70*/  FFMA R76, R46.reuse, R27, R50 ;  /* 0x0000001b2e4c7223 */ /* 0x040fe20000000032 */
[C---:B------:R-:W-:Y:S01]  /*0c80*/  FFMA R63, R46.reuse, R24, R63 ;  /* 0x000000182e3f7223 */ /* 0x040fe2000000003f */
        /* <DEDUP_REMOVED lines=8> */
[----:B------:R-:W-:Y:S01]  /*0d10*/  FFMA R80, R47, R27, R80 ;  /* 0x0000001b2f507223 */ /* 0x000fe20000000050 */
[-C--:B0-----:R-:W-:Y:S01]  /*0d20*/  FFMA R81, R8, R16.reuse, R49 ;  /* 0x0000001008517223 */ /* 0x081fe20000000031 */
[-C--:B------:R-:W-:Y:S01]  /*0d30*/  FFMA R30, R9, R16.reuse, R52 ;  /* 0x00000010091e7223 */ /* 0x080fe20000000034 */
[-C--:B------:R-:W-:Y:S01]  /*0d40*/  FFMA R7, R10, R16.reuse, R53 ;  /* 0x000000100a077223 */ /* 0x080fe20000000035 */
[-C--:B------:R-:W-:Y:S01]  /*0d50*/  FFMA R38, R11, R16.reuse, R12 ;  /* 0x000000100b267223 */ /* 0x080fe2000000000c */
[-C--:B------:R-:W-:Y:S01]  /*0d60*/  FFMA R67, R24, R16.reuse, R67 ;  /* 0x0000001018437223 */ /* 0x080fe20000000043 */
[-C--:B------:R-:W-:Y:S01]  /*0d70*/  FFMA R82, R25, R16.reuse, R82 ;  /* 0x0000001019527223 */ /* 0x080fe20000000052 */
[-C--:B------:R-:W-:Y:S01]  /*0d80*/  FFMA R69, R26, R16.reuse, R69 ;  /* 0x000000101a457223 */ /* 0x080fe20000000045 */
[----:B------:R-:W-:Y:S01]  /*0d90*/  FFMA R84, R27, R16, R84 ;  /* 0x000000101b547223 */ /* 0x000fe20000000054 */
[-C--:B------:R-:W-:Y:S01]  /*0da0*/  FFMA R59, R8, R17.reuse, R35 ;  /* 0x00000011083b7223 */ /* 0x080fe20000000023 */
        /* <DEDUP_REMOVED lines=23> */
[----:B------:R-:W-:Y:S04]  /*0f20*/  LDS.128 R8, [R85+UR6+0x200] ;  /* 0x0002000655087984 */ /* 0x000fe80008000c00 */
[----:B------:R-:W-:Y:S04]  /*0f30*/  LDS.128 R20, [R85+UR6+0x280] ;  /* 0x0002800655147984 */ /* 0x000fe80008000c00 */
[----:B------:R-:W0:Y:S04]  /*0f40*/  LDS.128 R24, [R87+UR8+0x240] ;  /* 0x0002400857187984 */ /* 0x000e280008000c00 */
[----:B------:R-:W1:Y:S01]  /*0f50*/  LDS.128 R12, [R87+UR8+0x200] ;  /* 0x00020008570c7984 */ /* 0x000e620008000c00 */
        /* <DEDUP_REMOVED lines=16> */
[C---:B-1----:R-:W-:Y:S01]  /*1060*/  FFMA R49, R12.reuse, R8, R101 ;  /* 0x000000080c317223 */ /* 0x042fe20000000065 */
        /* <DEDUP_REMOVED lines=50> */
[----:B------:R-:W1:Y:S04]  /*1390*/  LDS.128 R12, [R87+UR8+0x300] ;  /* 0x00030008570c7984 */ /* 0x000e680008000c00 */
[----:B------:R-:W-:Y:S01]  /*13a0*/  LDS.128 R76, [R87+UR8+0x600] ;  /* 0x00060008574c7984 */ /* 0x000fe20008000c00 */
        /* <DEDUP_REMOVED lines=133> */
[----:B------:R-:W0:Y:S04]  /*1c00*/  LDS.128 R8, [R85+UR6+0x500] ;  /* 0x0005000655087984 */ /* 0x000e280008000c00 */
[----:B------:R-:W1:Y:S04]  /*1c10*/  LDS.128 R12, [R85+UR6+0x580] ;  /* 0x00058006550c7984 */ /* 0x000e680008000c00 */
[----:B------:R-:W2:Y:S01]  /*1c20*/  LDS.128 R24, [R87+UR8+0x540] ;  /* 0x0005400857187984 */ /* 0x000ea20008000c00 */
[C---:B0-----:R-:W-:Y:S01]  /*1c30*/  FFMA R49, R40.reuse, R8, R49 ;  /* 0x0000000828317223 */ /* 0x041fe20000000031 */
[C---:B------:R-:W-:Y:S01]  /*1c40*/  FFMA R54, R40.reuse, R9, R54 ;  /* 0x0000000928367223 */ /* 0x040fe20000000036 */
[C---:B------:R-:W-:Y:S01]  /*1c50*/  FFMA R37, R40.reuse, R10, R37 ;  /* 0x0000000a28257223 */ /* 0x040fe20000000025 */
[C---:B------:R-:W-:Y:S01]  /*1c60*/  FFMA R6, R40.reuse, R11, R6 ;  /* 0x0000000b28067223 */ /* 0x040fe20000000006 */
[C---:B-1----:R-:W-:Y:S01]  /*1c70*/  FFMA R47, R40.reuse, R12, R47 ;  /* 0x0000000c282f7223 */ /* 0x042fe2000000002f */
[C---:B------:R-:W-:Y:S01]  /*1c80*/  FFMA R48, R40.reuse, R13, R48 ;  /* 0x0000000d28307223 */ /* 0x040fe20000000030 */
[C---:B------:R-:W-:Y:S01]  /*1c90*/  FFMA R33, R40.reuse, R14, R33 ;  /* 0x0000000e28217223 */ /* 0x040fe20000000021 */
[----:B------:R-:W-:Y:S01]  /*1ca0*/  FFMA R64, R40, R15, R64 ;  /* 0x0000000f28407223 */ /* 0x000fe20000000040 */
[-C--:B--2---:R-:W-:Y:S01]  /*1cb0*/  FFMA R81, R8, R24.reuse, R81 ;  /* 0x0000001808517223 */ /* 0x084fe20000000051 */
        /* <DEDUP_REMOVED lines=32> */
[----:B------:R-:W-:Y:S01]  /*1ec0*/  FFMA R43, R12, R27, R17 ;  /* 0x0000001b0c2b7223 */ /* 0x000fe20000000011 */
[C---:B------:R-:W-:Y:S01]  /*1ed0*/  FFMA R46, R41.reuse, R8, R46 ;  /* 0x00000008292e7223 */ /* 0x040fe2000000002e */
[----:B------:R-:W0:Y:S01]  /*1ee0*/  LDS.128 R16, [R85+UR6+0x600] ;  /* 0x0006000655107984 */ /* 0x000e220008000c00 */
[C---:B------:R-:W-:Y:S01]  /*1ef0*/  FFMA R62, R41.reuse, R9, R62 ;  /* 0x00000009293e7223 */ /* 0x040fe2000000003e */
[C---:B------:R-:W-:Y:S01]  /*1f00*/  FFMA R53, R41.reuse, R10, R53 ;  /* 0x0000000a29357223 */ /* 0x040fe20000000035 */
[----:B------:R-:W-:Y:S01]  /*1f10*/  FFMA R98, R41, R11, R98 ;  /* 0x0000000b29627223 */ /* 0x000fe20000000062 */
[C---:B------:R-:W-:Y:S01]  /*1f20*/  FFMA R45, R42.reuse, R8, R45 ;  /* 0x000000082a2d7223 */ /* 0x040fe2000000002d */
[C---:B------:R-:W-:Y:S01]  /*1f30*/  FFMA R52, R42.reuse, R9, R52 ;  /* 0x000000092a347223 */ /* 0x040fe20000000034 */
[C---:B------:R-:W-:Y:S01]  /*1f40*/  FFMA R39, R42.reuse, R10, R39 ;  /* 0x0000000a2a277223 */ /* 0x040fe20000000027 */
[----:B------:R-:W-:Y:S01]  /*1f50*/  FFMA R44, R42, R11, R44 ;  /* 0x0000000b2a2c7223 */ /* 0x000fe2000000002c */
[-C--:B------:R-:W-:Y:S01]  /*1f60*/  FFMA R21, R8, R27.reuse, R21 ;  /* 0x0000001b08157223 */ /* 0x080fe20000000015 */
[-C--:B------:R-:W-:Y:S01]  /*1f70*/  FFMA R20, R9, R27.reuse, R20 ;  /* 0x0000001b09147223 */ /* 0x080fe20000000014 */
[----:B------:R-:W-:Y:S01]  /*1f80*/  FFMA R31, R10, R27, R31 ;  /* 0x0000001b0a1f7223 */ /* 0x000fe2000000001f */
[C---:B------:R-:W-:Y:S01]  /*1f90*/  FFMA R63, R42.reuse, R12, R63 ;  /* 0x0000000c2a3f7223 */ /* 0x040fe2000000003f */
[CC--:B------:R-:W-:Y:S01]  /*1fa0*/  FFMA R68, R42.reuse, R13.reuse, R68 ;  /* 0x0000000d2a447223 */ /* 0x0c0fe20000000044 */
[C---:B------:R-:W-:Y:S01]  /*1fb0*/  FFMA R61, R42.reuse, R14, R61 ;  /* 0x0000000e2a3d7223 */ /* 0x040fe2000000003d */
[----:B------:R-:W1:Y:S01]  /*1fc0*/  LDS.128 R8, [R85+UR6+0x680] ;  /* 0x0006800655087984 */ /* 0x000e620008000c00 */
[C---:B------:R-:W-:Y:S01]  /*1fd0*/  FFMA R35, R41.reuse, R12, R35 ;  /* 0x0000000c29237223 */ /* 0x040fe20000000023 */
[C---:B------:R-:W-:Y:S01]  /*1fe0*/  FFMA R58, R41.reuse, R13, R58 ;  /* 0x0000000d293a7223 */ /* 0x040fe2000000003a */
[C---:B------:R-:W-:Y:S01]  /*1ff0*/  FFMA R55, R41.reuse, R14, R55 ;  /* 0x0000000e29377223 */ /* 0x040fe20000000037 */
[-C--:B------:R-:W-:Y:S01]  /*2000*/  FFMA R70, R41, R15.reuse, R70 ;  /* 0x0000000f29467223 */ /* 0x080fe20000000046 */
[----:B------:R-:W-:Y:S01]  /*2010*/  FFMA R42, R42, R15, R72 ;  /* 0x0000000f2a2a7223 */ /* 0x000fe20000000048 */
[-C--:B------:R-:W-:Y:S01]  /*2020*/  FFMA R34, R13, R27.reuse, R34 ;  /* 0x0000001b0d227223 */ /* 0x080fe20000000022 */
[-C--:B------:R-:W-:Y:S01]  /*2030*/  FFMA R83, R14, R27.reuse, R83 ;  /* 0x0000001b0e537223 */ /* 0x080fe20000000053 */
[----:B------:R-:W-:-:S02]  /*2040*/  FFMA R32, R15, R27, R32 ;  /* 0x0000001b0f207223 */ /* 0x000fc40000000020 */
[----:B------:R-:W2:Y:S01]  /*2050*/  LDS.128 R12, [R87+UR8+0x640] ;  /* 0x00064008570c7984 */ /* 0x000ea20008000c00 */
[C---:B0-----:R-:W-:Y:S01]  /*2060*/  FFMA R41, R76.reuse, R18, R37 ;  /* 0x000000124c297223 */ /* 0x041fe20000000025 */
[C---:B------:R-:W-:Y:S01]  /*2070*/  FFMA R37, R76.reuse, R19, R6 ;  /* 0x000000134c257223 */ /* 0x040fe20000000006 */
[C---:B------:R-:W-:Y:S01]  /*2080*/  FFMA R49, R76.reuse, R16, R49 ;  /* 0x000000104c317223 */ /* 0x040fe20000000031 */
[-C--:B------:R-:W-:Y:S01]  /*2090*/  FFMA R57, R76, R17.reuse, R54 ;  /* 0x000000114c397223 */ /* 0x080fe20000000036 */
[C---:B------:R-:W-:Y:S01]  /*20a0*/  FFMA R6, R77.reuse, R18, R53 ;  /* 0x000000124d067223 */ /* 0x040fe20000000035 */
[C---:B------:R-:W-:Y:S01]  /*20b0*/  FFMA R45, R78.reuse, R16, R45 ;  /* 0x000000104e2d7223 */ /* 0x040fe2000000002d */
[CC--:B------:R-:W-:Y:S01]  /*20c0*/  FFMA R53, R78.reuse, R17.reuse, R52 ;  /* 0x000000114e357223 */ /* 0x0c0fe20000000034 */
[----:B------:R-:W-:Y:S01]  /*20d0*/  FFMA R39, R78, R18, R39 ;  /* 0x000000124e277223 */ /* 0x000fe20000000027 */
[C---:B------:R-:W-:Y:S01]  /*20e0*/  FFMA R46, R77.reuse, R16, R46 ;  /* 0x000000104d2e7223 */ /* 0x040fe2000000002e */
[C---:B------:R-:W-:Y:S01]  /*20f0*/  FFMA R62, R77.reuse, R17, R62 ;  /* 0x000000114d3e7223 */ /* 0x040fe2000000003e */
[----:B------:R-:W-:Y:S01]  /*2100*/  FFMA R98, R77, R19, R98 ;  /* 0x000000134d627223 */ /* 0x000fe20000000062 */
[C---:B------:R-:W-:Y:S01]  /*2110*/  FFMA R56, R79.reuse, R17, R56 ;  /* 0x000000114f387223 */ /* 0x040fe20000000038 */
[----:B------:R-:W-:Y:S01]  /*2120*/  FFMA R50, R79, R19, R50 ;  /* 0x000000134f327223 */ /* 0x000fe20000000032 */
[C---:B-1----:R-:W-:Y:S01]  /*2130*/  FFMA R47, R76.reuse, R8, R47 ;  /* 0x000000084c2f7223 */ /* 0x042fe2000000002f */
[C---:B------:R-:W-:Y:S01]  /*2140*/  FFMA R48, R76.reuse, R9, R48 ;  /* 0x000000094c307223 */ /* 0x040fe20000000030 */
[C---:B------:R-:W-:Y:S01]  /*2150*/  FFMA R33, R76.reuse, R10, R33 ;  /* 0x0000000a4c217223 */ /* 0x040fe20000000021 */
[----:B------:R-:W-:Y:S01]  /*2160*/  FFMA R64, R76, R11, R64 ;  /* 0x0000000b4c407223 */ /* 0x000fe20000000040 */
[-C--:B------:R-:W-:Y:S01]  /*2170*/  FFMA R60, R77, R8.reuse, R35 ;  /* 0x000000084d3c7223 */ /* 0x080fe20000000023 */
[C---:B------:R-:W-:Y:S01]  /*2180*/  FFMA R35, R78.reuse, R19, R44 ;  /* 0x000000134e237223 */ /* 0x040fe2000000002c */
[C---:B------:R-:W-:Y:S01]  /*2190*/  FFMA R63, R78.reuse, R8, R63 ;  /* 0x000000084e3f7223 */ /* 0x040fe2000000003f */
[C---:B------:R-:W-:Y:S01]  /*21a0*/  FFMA R68, R78.reuse, R9, R68 ;  /* 0x000000094e447223 */ /* 0x040fe20000000044 */
[C---:B------:R-:W-:Y:S01]  /*21b0*/  FFMA R61, R78.reuse, R10, R61 ;  /* 0x0000000a4e3d7223 */ /* 0x040fe2000000003d */
[C---:B------:R-:W-:Y:S01]  /*21c0*/  FFMA R76, R79.reuse, R8, R89 ;  /* 0x000000084f4c7223 */ /* 0x040fe20000000059 */
[----:B------:R-:W-:Y:S01]  /*21d0*/  FFMA R78, R78, R11, R42 ;  /* 0x0000000b4e4e7223 */ /* 0x000fe2000000002a */
        /* <DEDUP_REMOVED lines=11> */
[----:B------:R-:W-:Y:S01]  /*2290*/  FFMA R70, R77, R11, R70 ;  /* 0x0000000b4d467223 */ /* 0x000fe20000000046 */
        /* <DEDUP_REMOVED lines=13> */
[-C--:B------:R-:W-:Y:S01]  /*2370*/  FFMA R66, R16, R15.reuse, R21 ;  /* 0x0000000f10427223 */ /* 0x080fe20000000015 */
[-C--:B------:R-:W-:Y:S01]  /*2380*/  FFMA R72, R17, R15.reuse, R20 ;  /* 0x0000000f11487223 */ /* 0x080fe20000000014 */
[-C--:B------:R-:W-:Y:S01]  /*2390*/  FFMA R14, R18, R15.reuse, R31 ;  /* 0x0000000f120e7223 */ /* 0x080fe2000000001f */
[----:B------:R-:W-:Y:S01]  /*23a0*/  FFMA R100, R19, R15, R26 ;  /* 0x0000000f13647223 */ /* 0x000fe2000000001a */
[----:B------:R-:W-:Y:S01]  /*23b0*/  LDS.128 R20, [R87+UR8+0x700] ;  /* 0x0007000857147984 */ /* 0x000fe20008000c00 */
[C---:B------:R-:W-:Y:S01]  /*23c0*/  FFMA R74, R79.reuse, R9, R74 ;  /* 0x000000094f4a7223 */ /* 0x040fe2000000004a */
[C---:B------:R-:W-:Y:S01]  /*23d0*/  FFMA R65, R79.reuse, R10, R65 ;  /* 0x0000000a4f417223 */ /* 0x040fe20000000041 */
[----:B------:R-:W-:Y:S01]  /*23e0*/  FFMA R80, R79, R11, R80 ;  /* 0x0000000b4f507223 */ /* 0x000fe20000000050 */
[----:B------:R-:W0:Y:S01]  /*23f0*/  LDS.128 R16, [R85+UR6+0x700] ;  /* 0x0007000655107984 */ /* 0x000e220008000c00 */
[-C--:B------:R-:W-:Y:S01]  /*2400*/  FFMA R71, R8, R13.reuse, R71 ;  /* 0x0000000d08477223 */ /* 0x080fe20000000047 */
[-C--:B------:R-:W-:Y:S01]  /*2410*/  FFMA R86, R9, R13.reuse, R86 ;  /* 0x0000000d09567223 */ /* 0x080fe20000000056 */
[-C--:B------:R-:W-:Y:S01]  /*2420*/  FFMA R73, R10, R13.reuse, R73 ;  /* 0x0000000d0a497223 */ /* 0x080fe20000000049 */
[----:B------:R-:W1:Y:S01]  /*2430*/  LDS.128 R24, [R87+UR8+0x740] ;  /* 0x0007400857187984 */ /* 0x000e620008000c00 */
[----:B------:R-:W-:Y:S01]  /*2440*/  FFMA R90, R11, R13, R90 ;  /* 0x0000000d0b5a7223 */ /* 0x000fe2000000005a */
[-C--:B------:R-:W-:Y:S01]  /*2450*/  FFMA R79, R8, R15.reuse, R43 ;  /* 0x0000000f084f7223 */ /* 0x080fe2000000002b */
[-C--:B------:R-:W-:Y:S01]  /*2460*/  FFMA R34, R9, R15.reuse, R34 ;  /* 0x0000000f09227223 */ /* 0x080fe20000000022 */
[----:B------:R-:W2:Y:S01]  /*2470*/  LDS.128 R28, [R85+UR6+0x780] ;  /* 0x00078006551c7984 */ /* 0x000ea20008000c00 */
[-C--:B------:R-:W-:Y:S01]  /*2480*/  FFMA R83, R10, R15.reuse, R83 ;  /* 0x0000000f0a537223 */ /* 0x080fe20000000053 */
[----:B------:R-:W-:Y:S01]  /*2490*/  FFMA R32, R11, R15, R32 ;  /* 0x0000000f0b207223 */ /* 0x000fe20000000020 */
[-C--:B0-----:R-:W-:Y:S01]  /*24a0*/  FFMA R49, R20, R16.reuse, R49 ;  /* 0x0000001014317223 */ /* 0x081fe20000000031 */
[-C--:B------:R-:W-:Y:S01]  /*24b0*/  FFMA R46, R21, R16.reuse, R46 ;  /* 0x00000010152e7223 */ /* 0x080fe2000000002e */
[-C--:B------:R-:W-:Y:S01]  /*24c0*/  FFMA R45, R22, R16.reuse, R45 ;  /* 0x00000010162d7223 */ /* 0x080fe2000000002d */
[C---:B------:R-:W-:Y:S01]  /*24d0*/  FFMA R44, R23.reuse, R16, R44 ;  /* 0x00000010172c7223 */ /* 0x040fe2000000002c */
[C---:B-1----:R-:W-:Y:S01]  /*24e0*/  FFMA R43, R16.reuse, R24, R89 ;  /* 0x00000018102b7223 */ /* 0x042fe20000000059 */
        /* <DEDUP_REMOVED lines=17> */
[C---:B------:R-:W-:Y:S01]  /*2600*/  FFMA R7, R18.reuse, R26, R91 ;  /* 0x0000001a12077223 */ /* 0x040fe2000000005b */
[----:B------:R-:W-:Y:S01]  /*2610*/  FFMA R40, R18, R27, R14 ;  /* 0x0000001b12287223 */ /* 0x000fe2000000000e */
        /* <DEDUP_REMOVED lines=8> */
[C---:B--2---:R-:W-:Y:S01]  /*26a0*/  FFMA R47, R20.reuse, R28, R47 ;  /* 0x0000001c142f7223 */ /* 0x044fe2000000002f */
        /* <DEDUP_REMOVED lines=17> */
[-C--:B------:R-:W-:Y:S01]  /*27c0*/  FFMA R69, R30, R24.reuse, R69 ;  /* 0x000000181e457223 */ /* 0x080fe20000000045 */
        /* <DEDUP_REMOVED lines=13> */
[----:B------:R-:W-:Y:S06]  /*28a0*/  BRA.U !UP0, `(.L_x_1) ;  /* 0xffffffd908e07547 */ /* 0x000fec000b83ffff */
.L_x_0:
[----:B------:R-:W0:Y:S01]  /*28b0*/  LDCU.64 UR6, c[0x0][0x380] ;  /* 0x00007000ff0677ac */ /* 0x000e220008000a00 */
[----:B------:R-:W-:Y:S02]  /*28c0*/  LOP3.LUT R5, R4, 0xc, RZ, 0xc0, !PT ;  /* 0x0000000c04057812 */ /* 0x000fe400078ec0ff */
[----:B------:R-:W-:Y:S01]  /*28d0*/  LOP3.LUT R85, R0, 0x1c, RZ, 0xc0, !PT ;  /* 0x0000001c00557812 */ /* 0x000fe200078ec0ff */
[----:B------:R-:W2:Y:S01]  /*28e0*/  LDCU.64 UR4, c[0x0][0x3a0] ;  /* 0x00007400ff0477ac */ /* 0x000ea20008000a00 */
[----:B------:R-:W-:Y:S02]  /*28f0*/  LOP3.LUT R4, R5, 0x3e0, R0, 0xf8, !PT ;  /* 0x000003e005047812 */ /* 0x000fe400078ef800 */
[----:B------:R-:W-:Y:S02]  /*2900*/  LEA R85, R2, R85, 0x6 ;  /* 0x0000005502557211 */ /* 0x000fe400078e30ff */
[----:B------:R-:W-:Y:S02]  /*2910*/  LEA R0, R3, R4, 0x6 ;  /* 0x0000000403007211 */ /* 0x000fe400078e30ff */
[----:B------:R-:W-:-:S02]  /*2920*/  IADD3 R39, PT, PT, R85, 0x1, RZ ;  /* 0x0000000155277810 */ /* 0x000fc40007ffe0ff */
[C---:B------:R-:W-:Y:S02]  /*2930*/  IADD3 R37, PT, PT, R85.reuse, 0x2, RZ ;  /* 0x0000000255257810 */ /* 0x040fe40007ffe0ff */
[C---:B------:R-:W-:Y:S02]  /*2940*/  IADD3 R35, PT, PT, R85.reuse, 0x3, RZ ;  /* 0x0000000355237810 */ /* 0x040fe40007ffe0ff */
[C---:B------:R-:W-:Y:S01]  /*2950*/  IADD3 R33, PT, PT, R85.reuse, 0x20, RZ ;  /* 0x0000002055217810 */ /* 0x040fe20007ffe0ff */
[----:B0-----:R-:W-:Y:S01]  /*2960*/  IMAD R89, R85, UR6, RZ ;  /* 0x0000000655597c24 */ /* 0x001fe2000f8e02ff */
[----:B------:R-:W-:Y:S01]  /*2970*/  ISETP.GE.AND P0, PT, R0, UR6, PT ;  /* 0x0000000600007c0c */ /* 0x000fe2000bf06270 */
[----:B------:R-:W-:Y:S01]  /*2980*/  IMAD R91, R37, UR6, RZ ;  /* 0x00000006255b7c24 */ /* 0x000fe2000f8e02ff */
[C---:B------:R-:W-:Y:S02]  /*2990*/  IADD3 R87, PT, PT, R85.reuse, 0x22, RZ ;  /* 0x0000002255577810 */ /* 0x040fe40007ffe0ff */
[----:B------:R-:W-:-:S02]  /*29a0*/  ISETP.GE.OR P4, PT, R85, UR7, P0 ;  /* 0x0000000755007c0c */ /* 0x000fc40008786670 */
[----:B------:R-:W-:Y:S02]  /*29b0*/  ISETP.GE.OR P1, PT, R39, UR7, P0 ;  /* 0x0000000727007c0c */ /* 0x000fe40008726670 */
[----:B------:R-:W-:Y:S02]  /*29c0*/  ISETP.GE.OR P6, PT, R37, UR7, P0 ;  /* 0x0000000725007c0c */ /* 0x000fe400087c6670 */
[----:B------:R-:W-:Y:S02]  /*29d0*/  ISETP.GE.OR P2, PT, R35, UR7, P0 ;  /* 0x0000000723007c0c */ /* 0x000fe40008746670 */
[----:B------:R-:W-:Y:S02]  /*29e0*/  ISETP.GE.OR P3, PT, R33, UR7, P0 ;  /* 0x0000000721007c0c */ /* 0x000fe40008766670 */
[----:B------:R-:W-:Y:S02]  /*29f0*/  ISETP.GE.OR P5, PT, R87, UR7, P0 ;  /* 0x0000000757007c0c */ /* 0x000fe400087a6670 */
[C---:B------:R-:W-:Y:S01]  /*2a00*/  IADD3 R31, PT, PT, R85.reuse, 0x21, RZ ;  /* 0x00000021551f7810 */ /* 0x040fe20007ffe0ff */
[----:B------:R-:W0:Y:S01]  /*2a10*/  @!P4 LDC.64 R22, c[0x0][0x3a0] ;  /* 0x0000e800ff16cb82 */ /* 0x000e220000000a00 */
[--C-:B------:R-:W-:Y:S01]  /*2a20*/  @!P4 IMAD R3, R85, UR6, R0.reuse ;  /* 0x000000065503cc24 */ /* 0x100fe2000f8e0200 */
[--C-:B------:R-:W-:Y:S01]  /*2a30*/  SHF.R.S32.HI R30, RZ, 0x1f, R0.reuse ;  /* 0x0000001fff1e7819 */ /* 0x100fe20000011400 */
[--C-:B------:R-:W-:Y:S01]  /*2a40*/  @!P1 IMAD R27, R39, UR6, R0.reuse ;  /* 0x00000006271b9c24 */ /* 0x100fe2000f8e0200 */
[----:B------:R-:W-:Y:S01]  /*2a50*/  IADD3 R32, PT, PT, R0, 0x1, RZ ;  /* 0x0000000100207810 */ /* 0x000fe20007ffe0ff */
[----:B------:R-:W-:-:S03]  /*2a60*/  @!P6 IMAD R29, R37, UR6, R0 ;  /* 0x00000006251dec24 */ /* 0x000fc6000f8e0200 */
[----:B------:R-:W3:Y:S02]  /*2a70*/  @!P1 LDC.64 R20, c[0x0][0x3a0] ;  /* 0x0000e800ff149b82 */ /* 0x000ee40000000a00 */
[----:B------:R-:W-:-:S06]  /*2a80*/  @!P5 IMAD R95, R87, UR6, R0 ;  /* 0x00000006575fdc24 */ /* 0x000fcc000f8e0200 */
[----:B------:R-:W4:Y:S01]  /*2a90*/  @!P6 LDC.64 R4, c[0x0][0x3a0] ;  /* 0x0000e800ff04eb82 */ /* 0x000f220000000a00 */
[----:B0-----:R-:W-:-:S07]  /*2aa0*/  @!P4 IMAD.WIDE R22, R3, 0x4, R22 ;  /* 0x000000040316c825 */ /* 0x001fce00078e0216 */
[----:B------:R-:W0:Y:S01]  /*2ab0*/  @!P3 LDC.64 R24, c[0x0][0x3a0] ;  /* 0x0000e800ff18bb82 */ /* 0x000e220000000a00 */
[----:B-1----:R1:W-:Y:S01]  /*2ac0*/  @!P4 STG.E desc[UR10][R22.64], R49 ;  /* 0x000000311600c986 */ /* 0x0023e2000c10190a */
[----:B------:R-:W-:Y:S01]  /*2ad0*/  ISETP.GE.OR P4, PT, R31, UR7, P0 ;  /* 0x000000071f007c0c */ /* 0x000fe20008786670 */
[----:B---3--:R-:W-:-:S05]  /*2ae0*/  @!P1 IMAD.WIDE R20, R27, 0x4, R20 ;  /* 0x000000041b149825 */ /* 0x008fca00078e0214 */
[----:B------:R-:W3:Y:S01]  /*2af0*/  @!P2 LDC.64 R2, c[0x0][0x3a0] ;  /* 0x0000e800ff02ab82 */ /* 0x000ee20000000a00 */
[----:B------:R5:W-:Y:S01]  /*2b00*/  @!P1 STG.E desc[UR10][R20.64], R57 ;  /* 0x0000003914009986 */ /* 0x000be2000c10190a */
[----:B------:R-:W-:Y:S01]  /*2b10*/  IADD3 R34, P1, PT, R0, R89, RZ ;  /* 0x0000005900227210 */ /* 0x000fe20007f3e0ff */
[----:B----4-:R-:W-:Y:S01]  /*2b20*/  @!P6 IMAD.WIDE R4, R29, 0x4, R4 ;  /* 0x000000041d04e825 */ /* 0x010fe200078e0204 */
[----:B-1----:R-:W-:-:S04]  /*2b30*/  IADD3 R49, PT, PT, R85, 0x23, RZ ;  /* 0x0000002355317810 */ /* 0x002fc80007ffe0ff */
[----:B------:R-:W1:Y:S01]  /*2b40*/  @!P5 LDC.64 R22, c[0x0][0x3a0] ;  /* 0x0000e800ff16db82 */ /* 0x000e620000000a00 */
[----:B------:R-:W-:Y:S01]  /*2b50*/  LEA.HI.X.SX32 R89, R89, R30, 0x1, P1 ;  /* 0x0000001e59597211 */ /* 0x000fe200008f0eff */
[--C-:B------:R-:W-:Y:S01]  /*2b60*/  @!P2 IMAD R29, R35, UR6, R0.reuse ;  /* 0x00000006231dac24 */ /* 0x100fe2000f8e0200 */
[----:B------:R-:W-:Y:S01]  /*2b70*/  ISETP.GE.OR P0, PT, R49, UR7, P0 ;  /* 0x0000000731007c0c */ /* 0x000fe20008706670 */
[----:B------:R4:W-:Y:S01]  /*2b80*/  @!P6 STG.E desc[UR10][R4.64], R9 ;  /* 0x000000090400e986 */ /* 0x0009e2000c10190a */
[----:B------:R-:W-:Y:S01]  /*2b90*/  ISETP.GE.AND P1, PT, R32, UR6, PT ;  /* 0x0000000620007c0c */ /* 0x000fe2000bf26270 */
[----:B-----5:R-:W-:Y:S02]  /*2ba0*/  @!P4 IMAD R57, R31, UR6, R0 ;  /* 0x000000061f39cc24 */ /* 0x020fe4000f8e0200 */
[----:B------:R-:W5:Y:S01]  /*2bb0*/  @!P4 LDC.64 R26, c[0x0][0x3a0] ;  /* 0x0000e800ff1acb82 */ /* 0x000f620000000a00 */
[----:B---3--:R-:W-:Y:S01]  /*2bc0*/  @!P2 IMAD.WIDE R28, R29, 0x4, R2 ;  /* 0x000000041d1ca825 */ /* 0x008fe200078e0202 */
[----:B--2---:R-:W-:-:S06]  /*2bd0*/  LEA R2, P6, R34, UR4, 0x2 ;  /* 0x0000000422027c11 */ /* 0x004fcc000f8c10ff */
[----:B----4-:R-:W2:Y:S01]  /*2be0*/  @!P0 LDC.64 R4, c[0x0][0x3a0] ;  /* 0x0000e800ff048b82 */ /* 0x010ea20000000a00 */
[----:B------:R-:W-:Y:S01]  /*2bf0*/  @!P3 IMAD R3, R33, UR6, R0 ;  /* 0x000000062103bc24 */ /* 0x000fe2000f8e0200 */
[----:B------:R3:W-:Y:S03]  /*2c00*/  @!P2 STG.E desc[UR10][R28.64], R17 ;  /* 0x000000111c00a986 */ /* 0x0007e6000c10190a */
[----:B0-----:R-:W-:Y:S01]  /*2c10*/  @!P3 IMAD.WIDE R24, R3, 0x4, R24 ;  /* 0x000000040318b825 */ /* 0x001fe200078e0218 */
[----:B------:R-:W-:-:S03]  /*2c20*/  LEA.HI.X R3, R34, UR5, R89, 0x2, P6 ;  /* 0x0000000522037c11 */ /* 0x000fc6000b0f1459 */
[----:B------:R-:W-:Y:S01]  /*2c30*/  IMAD R89, R39, UR6, RZ ;  /* 0x0000000627597c24 */ /* 0x000fe2000f8e02ff */
[----:B------:R0:W-:Y:S01]  /*2c40*/  @!P3 STG.E desc[UR10][R24.64], R47 ;  /* 0x0000002f1800b986 */ /* 0x0001e2000c10190a */
[----:B-1----:R-:W-:Y:S01]  /*2c50*/  @!P5 IMAD.WIDE R94, R95, 0x4, R22 ;  /* 0x000000045f5ed825 */ /* 0x002fe200078e0216 */
[C---:B------:R-:W-:Y:S02]  /*2c60*/  IADD3 R21, P3, PT, R0.reuse, R91, RZ ;  /* 0x0000005b00157210 */ /* 0x040fe40007f7e0ff */
[C---:B------:R-:W-:Y:S01]  /*2c70*/  IADD3 R9, P2, PT, R0.reuse, R89, RZ ;  /* 0x0000005900097210 */ /* 0x040fe20007f5e0ff */
[----:B---3--:R-:W-:Y:S02]  /*2c80*/  IMAD R17, R35, UR6, RZ ;  /* 0x0000000623117c24 */ /* 0x008fe4000f8e02ff */
[----:B-----5:R-:W-:Y:S01]  /*2c90*/  @!P4 IMAD.WIDE R26, R57, 0x4, R26 ;  /* 0x00000004391ac825 */ /* 0x020fe200078e021a */
[-C--:B------:R-:W-:Y:S02]  /*2ca0*/  LEA.HI.X.SX32 R28, R89, R30.reuse, 0x1, P2 ;  /* 0x0000001e591c7211 */ /* 0x080fe400010f0eff */
[----:B------:R-:W-:Y:S01]  /*2cb0*/  LEA R22, P2, R9, UR4, 0x2 ;  /* 0x0000000409167c11 */ /* 0x000fe2000f8410ff */
[----:B------:R-:W-:Y:S01]  /*2cc0*/  @!P0 IMAD R29, R49, UR6, R0 ;  /* 0x00000006311d8c24 */ /* 0x000fe2000f8e0200 */
[----:B0-----:R-:W-:Y:S01]  /*2cd0*/  LEA.HI.X.SX32 R24, R91, R30, 0x1, P3 ;  /* 0x0000001e5b187211 */ /* 0x001fe200018f0eff */
[----:B------:R-:W-:Y:S01]  /*2ce0*/  IMAD R47, R31, UR6, RZ ;  /* 0x000000061f2f7c24 */ /* 0x000fe2000f8e02ff */
[----:B------:R-:W-:Y:S01]  /*2cf0*/  LEA.HI.X R23, R9, UR5, R28, 0x2, P2 ;  /* 0x0000000509177c11 */ /* 0x000fe200090f141c */
[----:B------:R-:W-:Y:S01]  /*2d00*/  IMAD R9, R33, UR6, RZ ;  /* 0x0000000621097c24 */ /* 0x000fe2000f8e02ff */
[----:B------:R-:W-:Y:S01]  /*2d10*/  LEA R20, P3, R21, UR4, 0x2 ;  /* 0x0000000415147c11 */ /* 0x000fe2000f8610ff */
[----:B------:R0:W-:Y:S01]  /*2d20*/  @!P4 STG.E desc[UR10][R26.64], R48 ;  /* 0x000000301a00c986 */ /* 0x0001e2000c10190a */
[----:B------:R-:W-:-:S02]  /*2d30*/  IADD3 R25, P2, PT, R0, R17, RZ ;  /* 0x0000001100197210 */ /* 0x000fc40007f5e0ff */
[----:B------:R-:W-:Y:S01]  /*2d40*/  LEA.HI.X R21, R21, UR5, R24, 0x2, P3 ;  /* 0x0000000515157c11 */ /* 0x000fe200098f1418 */
[----:B------:R1:W-:Y:S01]  /*2d50*/  @!P5 STG.E desc[UR10][R94.64], R19 ;  /* 0x000000135e00d986 */ /* 0x0003e2000c10190a */
[-C--:B------:R-:W-:Y:S02]  /*2d60*/  LEA.HI.X.SX32 R28, R17, R30.reuse, 0x1, P2 ;  /* 0x0000001e111c7211 */ /* 0x080fe400010f0eff */
[C---:B------:R-:W-:Y:S02]  /*2d70*/  LEA R24, P2, R25.reuse, UR4, 0x2 ;  /* 0x0000000419187c11 */ /* 0x040fe4000f8410ff */
[C---:B------:R-:W-:Y:S02]  /*2d80*/  IADD3 R34, P3, PT, R0.reuse, R9, RZ ;  /* 0x0000000900227210 */ /* 0x040fe40007f7e0ff */
[----:B------:R-:W-:Y:S02]  /*2d90*/  IADD3 R17, P4, PT, R0, R47, RZ ;  /* 0x0000002f00117210 */ /* 0x000fe40007f9e0ff */
[----:B------:R-:W-:Y:S01]  /*2da0*/  LEA.HI.X R25, R25, UR5, R28, 0x2, P2 ;  /* 0x0000000519197c11 */ /* 0x000fe200090f141c */
[----:B--2---:R-:W-:Y:S01]  /*2db0*/  @!P0 IMAD.WIDE R28, R29, 0x4, R4 ;  /* 0x000000041d1c8825 */ /* 0x004fe200078e0204 */
[----:B------:R-:W-:-:S02]  /*2dc0*/  LEA.HI.X.SX32 R5, R9, R30, 0x1, P3 ;  /* 0x0000001e09057211 */ /* 0x000fc400018f0eff */
[C---:B0-----:R-:W-:Y:S01]  /*2dd0*/  LEA R26, P2, R34.reuse, UR4, 0x2 ;  /* 0x00000004221a7c11 */ /* 0x041fe2000f8410ff */
[----:B------:R-:W-:Y:S01]  /*2de0*/  IMAD R9, R87, UR6, RZ ;  /* 0x0000000657097c24 */ /* 0x000fe2000f8e02ff */
[----:B------:R-:W-:Y:S01]  /*2df0*/  LEA.HI.X.SX32 R32, R47, R30, 0x1, P4 ;  /* 0x0000001e2f207211 */ /* 0x000fe200020f0eff */
[----:B------:R0:W-:Y:S01]  /*2e00*/  @!P0 STG.E desc[UR10][R28.64], R64 ;  /* 0x000000401c008986 */ /* 0x0001e2000c10190a */
[C---:B------:R-:W-:Y:S02]  /*2e10*/  LEA R4, P3, R17.reuse, UR4, 0x2 ;  /* 0x0000000411047c11 */ /* 0x040fe4000f8610ff */
[----:B------:R-:W-:Y:S02]  /*2e20*/  LEA.HI.X R27, R34, UR5, R5, 0x2, P2 ;  /* 0x00000005221b7c11 */ /* 0x000fe400090f1405 */
[----:B------:R-:W-:Y:S01]  /*2e30*/  LEA.HI.X R5, R17, UR5, R32, 0x2, P3 ;  /* 0x0000000511057c11 */ /* 0x000fe200098f1420 */
[----:B------:R-:W-:Y:S01]  /*2e40*/  IMAD R17, R49, UR6, RZ ;  /* 0x0000000631117c24 */ /* 0x000fe2000f8e02ff */
[----:B------:R-:W-:-:S02]  /*2e50*/  ISETP.GE.OR P3, PT, R85, UR7, P1 ;  /* 0x0000000755007c0c */ /* 0x000fc40008f66670 */
[----:B------:R-:W-:Y:S02]  /*2e60*/  IADD3 R32, P0, PT, R0, R9, RZ ;  /* 0x0000000900207210 */ /* 0x000fe40007f1e0ff */
[----:B------:R-:W-:Y:S02]  /*2e70*/  ISETP.GE.OR P5, PT, R39, UR7, P1 ;  /* 0x0000000727007c0c */ /* 0x000fe40008fa6670 */
[----:B------:R-:W-:Y:S02]  /*2e80*/  LEA.HI.X.SX32 R47, R9, R30, 0x1, P0 ;  /* 0x0000001e092f7211 */ /* 0x000fe400000f0eff */
[C---:B-1----:R-:W-:Y:S02]  /*2e90*/  LEA R94, P2, R32.reuse, UR4, 0x2 ;  /* 0x00000004205e7c11 */ /* 0x042fe4000f8410ff */
[----:B------:R-:W-:Y:S02]  /*2ea0*/  ISETP.GE.OR P0, PT, R37, UR7, P1 ;  /* 0x0000000725007c0c */ /* 0x000fe40008f06670 */
[----:B------:R-:W-:Y:S01]  /*2eb0*/  LEA.HI.X R95, R32, UR5, R47, 0x2, P2 ;  /* 0x00000005205f7c11 */ /* 0x000fe200090f142f */
[----:B------:R-:W-:Y:S01]  /*2ec0*/  @!P3 STG.E desc[UR10][R2.64+0x4], R46 ;  /* 0x0000042e0200b986 */ /* 0x000fe2000c10190a */
[----:B------:R-:W-:-:S02]  /*2ed0*/  ISETP.GE.OR P2, PT, R35, UR7, P1 ;  /* 0x0000000723007c0c */ /* 0x000fc40008f46670 */
[----:B------:R-:W-:Y:S01]  /*2ee0*/  ISETP.GE.OR P3, PT, R33, UR7, P1 ;  /* 0x0000000721007c0c */ /* 0x000fe20008f66670 */
[----:B------:R-:W-:Y:S01]  /*2ef0*/  @!P5 STG.E desc[UR10][R22.64+0x4], R62 ;  /* 0x0000043e1600d986 */ /* 0x000fe2000c10190a */
[C---:B------:R-:W-:Y:S02]  /*2f00*/  IADD3 R9, PT, PT, R0.reuse, 0x2, RZ ;  /* 0x0000000200097810 */ /* 0x040fe40007ffe0ff */
[----:B------:R-:W-:Y:S02]  /*2f10*/  IADD3 R19, P6, PT, R0, R17, RZ ;  /* 0x0000001100137210 */ /* 0x000fe40007fde0ff */
[----:B------:R-:W-:Y:S01]  /*2f20*/  ISETP.GE.AND P4, PT, R9, UR6, PT ;  /* 0x0000000609007c0c */ /* 0x000fe2000bf86270 */
[----:B------:R1:W-:Y:S01]  /*2f30*/  @!P0 STG.E desc[UR10][R20.64+0x4], R6 ;  /* 0x0000040614008986 */ /* 0x0003e2000c10190a */
[----:B------:R-:W-:Y:S02]  /*2f40*/  ISETP.GE.OR P0, PT, R31, UR7, P1 ;  /* 0x000000071f007c0c */ /* 0x000fe40008f06670 */
[----:B------:R-:W-:Y:S01]  /*2f50*/  ISETP.GE.OR P5, PT, R87, UR7, P1 ;  /* 0x0000000757007c0c */ /* 0x000fe20008fa6670 */
[----:B------:R2:W-:Y:S01]  /*2f60*/  @!P2 STG.E desc[UR10][R24.64+0x4], R18 ;  /* 0x000004121800a986 */ /* 0x0005e2000c10190a */
[----:B------:R-:W-:-:S02]  /*2f70*/  ISETP.GE.OR P1, PT, R49, UR7, P1 ;  /* 0x0000000731007c0c */ /* 0x000fc40008f26670 */
[----:B------:R-:W-:Y:S01]  /*2f80*/  ISETP.GE.OR P2, PT, R85, UR7, P4 ;  /* 0x0000000755007c0c */ /* 0x000fe2000a746670 */
[----:B------:R2:W-:Y:S01]  /*2f90*/  @!P3 STG.E desc[UR10][R26.64+0x4], R60 ;  /* 0x0000043c1a00b986 */ /* 0x0005e2000c10190a */
[----:B------:R-:W-:Y:S02]  /*2fa0*/  LEA.HI.X.SX32 R30, R17, R30, 0x1, P6 ;  /* 0x0000001e111e7211 */ /* 0x000fe400030f0eff */
[----:B------:R-:W-:Y:S02]  /*2fb0*/  ISETP.GE.OR P3, PT, R39, UR7, P4 ;  /* 0x0000000727007c0c */ /* 0x000fe4000a766670 */
[----:B0-----:R-:W-:Y:S01]  /*2fc0*/  LEA R28, P6, R19, UR4, 0x2 ;  /* 0x00000004131c7c11 */ /* 0x001fe2000f8c10ff */
[----:B------:R2:W-:Y:S01]  /*2fd0*/  @!P0 STG.E desc[UR10][R4.64+0x4], R58 ;  /* 0x0000043a04008986 */ /* 0x0005e2000c10190a */
[----:B------:R-:W-:Y:S02]  /*2fe0*/  ISETP.GE.OR P0, PT, R37, UR7, P4 ;  /* 0x0000000725007c0c */ /* 0x000fe4000a706670 */
[----:B------:R-:W-:Y:S01]  /*2ff0*/  LEA.HI.X R29, R19, UR5, R30, 0x2, P6 ;  /* 0x00000005131d7c11 */ /* 0x000fe2000b0f141e */
[----:B------:R2:W-:Y:S01]  /*3000*/  @!P5 STG.E desc[UR10][R94.64+0x4], R55 ;  /* 0x000004375e00d986 */ /* 0x0005e2000c10190a */
[----:B------:R-:W-:-:S02]  /*3010*/  ISETP.GE.OR P6, PT, R35, UR7, P4 ;  /* 0x0000000723007c0c */ /* 0x000fc4000a7c6670 */
[----:B------:R-:W-:Y:S01]  /*3020*/  ISETP.GE.OR P5, PT, R31, UR7, P4 ;  /* 0x000000071f007c0c */ /* 0x000fe2000a7a6670 */
[----:B------:R2:W-:Y:S01]  /*3030*/  @!P1 STG.E desc[UR10][R28.64+0x4], R70 ;  /* 0x000004461c009986 */ /* 0x0005e2000c10190a */
[----:B-1----:R-:W-:-:S03]  /*3040*/  IADD3 R6, PT, PT, R0, 0x3, RZ ;  /* 0x0000000300067810 */ /* 0x002fc60007ffe0ff */
[----:B------:R2:W-:Y:S01]  /*3050*/  @!P2 STG.E desc[UR10][R2.64+0x8], R45 ;  /* 0x0000082d0200a986 */ /* 0x0005e2000c10190a */
[----:B------:R-:W-:Y:S02]  /*3060*/  ISETP.GE.OR P2, PT, R33, UR7, P4 ;  /* 0x0000000721007c0c */ /* 0x000fe4000a746670 */
[----:B------:R-:W-:Y:S01]  /*3070*/  ISETP.GE.AND P1, PT, R6, UR6, PT ;  /* 0x0000000606007c0c */ /* 0x000fe2000bf26270 */
[----:B------:R2:W-:Y:S01]  /*3080*/  @!P3 STG.E desc[UR10][R22.64+0x8], R53 ;  /* 0x000008351600b986 */ /* 0x0005e2000c10190a */
[----:B------:R-:W-:Y:S02]  /*3090*/  ISETP.GE.OR P3, PT, R87, UR7, P4 ;  /* 0x0000000757007c0c */ /* 0x000fe4000a766670 */
[----:B------:R-:W-:Y:S01]  /*30a0*/  ISETP.GE.OR P4, PT, R49, UR7, P4 ;  /* 0x0000000731007c0c */ /* 0x000fe2000a786670 */
[----:B------:R2:W-:Y:S01]  /*30b0*/  @!P0 STG.E desc[UR10][R20.64+0x8], R11 ;  /* 0x0000080b14008986 */ /* 0x0005e2000c10190a */
[----:B------:R-:W-:Y:S02]  /*30c0*/  ISETP.GE.OR P0, PT, R85, UR7, P1 ;  /* 0x0000000755007c0c */ /* 0x000fe40008f06670 */
[----:B------:R-:W-:Y:S01]  /*30d0*/  IADD3 R6, PT, PT, R0, 0x10, RZ ;  /* 0x0000001000067810 */ /* 0x000fe20007ffe0ff */
[----:B------:R2:W-:Y:S01]  /*30e0*/  @!P6 STG.E desc[UR10][R24.64+0x8], R15 ;  /* 0x0000080f1800e986 */ /* 0x0005e2000c10190a */
[----:B------:R-:W-:-:S03]  /*30f0*/  ISETP.GE.OR P6, PT, R39, UR7, P1 ;  /* 0x0000000727007c0c */ /* 0x000fc60008fc6670 */
        /* <DEDUP_REMOVED lines=9> */
[----:B------:R-:W-:Y:S02]  /*3190*/  ISETP.GE.AND P0, PT, R6, UR6, PT ;  /* 0x0000000606007c0c */ /* 0x000fe4000bf06270 */
[----:B------:R-:W-:Y:S01]  /*31a0*/  IADD3 R6, PT, PT, R0, 0x11, RZ ;  /* 0x0000001100067810 */ /* 0x000fe20007ffe0ff */
[----:B------:R2:W-:Y:S01]  /*31b0*/  @!P6 STG.E desc[UR10][R22.64+0xc], R56 ;  /* 0x00000c381600e986 */ /* 0x0005e2000c10190a */
[----:B------:R-:W-:Y:S02]  /*31c0*/  ISETP.GE.OR P6, PT, R87, UR7, P1 ;  /* 0x0000000757007c0c */ /* 0x000fe40008fc6670 */
[----:B------:R-:W-:Y:S01]  /*31d0*/  ISETP.GE.OR P1, PT, R49, UR7, P1 ;  /* 0x0000000731007c0c */ /* 0x000fe20008f26670 */
        /* <DEDUP_REMOVED lines=12> */
[C---:B------:R-:W-:Y:S01]  /*32a0*/  IADD3 R6, PT, PT, R0.reuse, 0x12, RZ ;  /* 0x0000001200067810 */ /* 0x040fe20007ffe0ff */
[----:B------:R2:W-:Y:S01]  /*32b0*/  @!P2 STG.E desc[UR10][R2.64+0x40], R43 ;  /* 0x0000402b0200a986 */ /* 0x0005e2000c10190a */
[----:B------:R-:W-:Y:S02]  /*32c0*/  ISETP.GE.OR P2, PT, R31, UR7, P0 ;  /* 0x000000071f007c0c */ /* 0x000fe40008746670 */
        /* <DEDUP_REMOVED lines=13> */
[----:B------:R-:W-:-:S03]  /*33a0*/  ISETP.GE.AND P3, PT, R6, UR6, PT ;  /* 0x0000000606007c0c */ /* 0x000fc6000bf66270 */
[----:B------:R2:W-:Y:S01]  /*33b0*/  @!P0 STG.E desc[UR10][R28.64+0x40], R84 ;  /* 0x000040541c008986 */ /* 0x0005e2000c10190a */
[----:B------:R-:W-:-:S03]  /*33c0*/  ISETP.GE.OR P0, PT, R33, UR7, P1 ;  /* 0x0000000721007c0c */ /* 0x000fc60008f06670 */
[----:B------:R2:W-:Y:S01]  /*33d0*/  @!P4 STG.E desc[UR10][R2.64+0x44], R42 ;  /* 0x0000442a0200c986 */ /* 0x0005e2000c10190a */
[----:B------:R-:W-:-:S03]  /*33e0*/  ISETP.GE.OR P4, PT, R31, UR7, P1 ;  /* 0x000000071f007c0c */ /* 0x000fc60008f86670 */
        /* <DEDUP_REMOVED lines=35> */
[----:B------:R2:W-:Y:S04]  /*3620*/  @!P5 STG.E desc[UR10][R22.64+0x4c], R72 ;  /* 0x00004c481600d986 */ /* 0x0005e8000c10190a */
[----:B------:R2:W-:Y:S04]  /*3630*/  @!P1 STG.E desc[UR10][R20.64+0x4c], R40 ;  /* 0x00004c2814009986 */ /* 0x0005e8000c10190a */
[----:B------:R2:W-:Y:S04]  /*3640*/  @!P6 STG.E desc[UR10][R24.64+0x4c], R50 ;  /* 0x00004c321800e986 */ /* 0x0005e8000c10190a */
[----:B------:R2:W-:Y:S04]  /*3650*/  @!P2 STG.E desc[UR10][R26.64+0x4c], R79 ;  /* 0x00004c4f1a00a986 */ /* 0x0005e8000c10190a */
[----:B------:R2:W-:Y:S04]  /*3660*/  @!P3 STG.E desc[UR10][R4.64+0x4c], R81 ;  /* 0x00004c510400b986 */ /* 0x0005e8000c10190a */
[----:B------:R2:W-:Y:S01]  /*3670*/  @!P0 STG.E desc[UR10][R94.64+0x4c], R83 ;  /* 0x00004c535e008986 */ /* 0x0005e2000c10190a */
[----:B------:R-:W-:Y:S05]  /*3680*/  @P4 EXIT ;  /* 0x000000000000494d */ /* 0x000fea0003800000 */
[----:B------:R-:W-:Y:S01]  /*3690*/  STG.E desc[UR10][R28.64+0x4c], R98 ;  /* 0x00004c621c007986 */ /* 0x000fe2000c10190a */
[----:B------:R-:W-:Y:S05]  /*36a0*/  EXIT ;  /* 0x000000000000794d */ /* 0x000fea0003800000 */
.L_x_2:
[----:B------:R-:W-:-:S00]  /*36b0*/  BRA `(.L_x_2) ;  /* 0xfffffffc00fc7947 */ /* 0x000fc0000383ffff */
[----:B------:R-:W-:-:S00]  /*36c0*/  NOP ;  /* 0x0000000000007918 */ /* 0x000fc00000000000 */
        /* <DEDUP_REMOVED lines=11> */
.L_x_3:


//--------------------- .nv.shared._Z6kerneliiiPfS_S_ --------------------------
	.section	.nv.shared._Z6kerneliiiPfS_S_,"aw",@nobits
	.sectionflags	@""
	.align	16
.nv.shared._Z6kerneliiiPfS_S_:
	.zero		5120


//--------------------- .nv.shared.reserved.0     --------------------------
	.section	.nv.shared.reserved.0,"aw",@nobits
	.weak		__nv_reservedSMEM_offset_0_alias
	.size		__nv_reservedSMEM_offset_0_alias, 0, 64
	.other		__nv_reservedSMEM_offset_0_alias,@"STO_CUDA_RESERVED_SHARED STV_DEFAULT"
__nv_reservedSMEM_offset_0_alias:
	.zero		0
	.zero		64


//--------------------- .nv.constant0._Z6kerneliiiPfS_S_ --------------------------
	.section	.nv.constant0._Z6kerneliiiPfS_S_,"a",@progbits
	.sectionflags	@""
	.align	4
.nv.constant0._Z6kerneliiiPfS_S_:
	.zero		936


//--------------------- SYMBOLS --------------------------

	.type		.nv.reservedSmem.offset0,@object
	.size		.nv.reservedSmem.offset0,0x4
	.type		.nv.reservedSmem.cap,@object
	.size		.nv.reservedSmem.cap,0x4
